	.target	sm_100a

	.elftype	@"ET_EXEC"


//--------------------- .note.nv.tkinfo           --------------------------
	.section	.note.nv.tkinfo,"",@"SHT_NOTE"
	.sectionflags	@"SHF_NOTE_NV_TKINFO"
	.tkinfo
        /*0018*/ 	.word	0x00000002
        /*0030*/ 	.string	""
        /*0030*/ 	.string	"ptxas"
        /*0030*/ 	.string	"Cuda compilation tools, release 13.0, V13.0.88"
        /*0030*/ 	.string	"Build cuda_13.0.r13.0/compiler.36424714_0"
        /*0030*/ 	.string	"-arch sm_100a -m 64 "



//--------------------- .note.nv.cuinfo           --------------------------
	.section	.note.nv.cuinfo,"",@"SHT_NOTE"
	.sectionflags	@"SHF_NOTE_NV_CUINFO"
        /*0018*/ 	.short	0x0002
        /*001a*/ 	.short	0x0064
        /*001c*/ 	.short	0x0082
	.zero		2


//--------------------- .nv.info                  --------------------------
	.section	.nv.info,"",@"SHT_CUDA_INFO"
	.align	4


	//----- nvinfo : EIATTR_REGCOUNT
	.align		4
        /*0000*/ 	.byte	0x04, 0x2f
        /*0002*/ 	.short	(.L_19 - .L_18)
	.align		4
.L_18:
        /*0004*/ 	.word	index@(_ZN7cutlass13device_kernelINS_4gemm6kernel13GemmUniversalIN4cute5tupleIJiiiiEEENS1_10collective13CollectiveMmaINS1_35MainloopSm100TmaUmmaWarpSpecializedILi17ELi2ELi4ENS5_IJNS4_1CILi1EEENSA_ILi4EEESB_EEEEENS5_IJNSA_ILi128EEENSA_ILi64EEESG_EEENS_12float_e4m3_tENS5_IJlSB_lEEESI_SJ_NS4_8TiledMMAINS4_8MMA_AtomIJNS4_10MMA_TraitsINS4_19SM100_MMA_F8F6F4_SSEJSI_SI_fSF_SG_NS4_17integral_constantINS4_4UMMA5MajorELSQ_0EEESR_NSO_INSP_7ScaleInELSS_0EEEST_EEEEEENS4_6LayoutINS5_IJSB_SB_SB_EEENS5_IJNSA_ILi0EEESY_SY_EEEEENS5_IJNS4_10UnderscoreES11_S11_EEEEENS4_23SM90_TMA_LOAD_MULTICASTENS4_14ComposedLayoutINS4_7SwizzleILi2ELi4ELi3EEENS4_18smem_ptr_flag_bitsILi8EEENSW_INS5_IJNSA_ILi8EEESG_EEENS5_IJSG_SB_EEEEEEEvNS4_8identityENS4_13SM90_TMA_LOADES1E_vS1F_EENS_8epilogue10collective18CollectiveEpilogueINS1I_23Sm100TmaWarpSpecializedILi1ELi1ELi64ELb0ELb0EEEJSH_NS5_IJNSW_ISF_SB_EENSW_ISG_SB_EEEEESI_SJ_SI_SJ_NS1I_6fusion15FusionCallbacksIS1M_NS1Q_17LinearCombinationISI_fSI_fLNS_15FloatRoundStyleE2EEESH_S1P_JEEENS4_5SM1004TMEM4LOAD26SM100_TMEM_LOAD_32dp32b64xES1G_S1E_NS4_39AutoVectorizingCopyWithAssumedAlignmentILi128EEENS4_14SM90_TMA_STOREES1E_S21_S21_EEEvvEEEEvNT_6ParamsE)
        /*0008*/ 	.word	0x00000099


	//----- nvinfo : EIATTR_FRAME_SIZE
	.align		4
.L_19:
        /*000c*/ 	.byte	0x04, 0x11
        /*000e*/ 	.short	(.L_21 - .L_20)
	.align		4
.L_20:
        /*0010*/ 	.word	index@($__internal_2_$__cuda_sm10x_tcgen05_guardrail_trap_unallocated_columns_being_dealloced)
        /*0014*/ 	.word	0x00000000


	//----- nvinfo : EIATTR_FRAME_SIZE
	.align		4
.L_21:
        /*0018*/ 	.byte	0x04, 0x11
        /*001a*/ 	.short	(.L_23 - .L_22)
	.align		4
.L_22:
        /*001c*/ 	.word	index@($__internal_1_$__cuda_sm10x_tcgen05_guardrail_trap_phase_invalid_during_alloc)
        /*0020*/ 	.word	0x00000000


	//----- nvinfo : EIATTR_FRAME_SIZE
	.align		4
.L_23:
        /*0024*/ 	.byte	0x04, 0x11
        /*0026*/ 	.short	(.L_25 - .L_24)
	.align		4
.L_24:
        /*0028*/ 	.word	index@($__internal_0_$__cuda_sm10x_tcgen05_guardrail_trap_col_being_dealloced_not_returned_by_alloc)
        /*002c*/ 	.word	0x00000000


	//----- nvinfo : EIATTR_FRAME_SIZE
	.align		4
.L_25:
        /*0030*/ 	.byte	0x04, 0x11
        /*0032*/ 	.short	(.L_27 - .L_26)
	.align		4
.L_26:
        /*0034*/ 	.word	index@(_ZN7cutlass13device_kernelINS_4gemm6kernel13GemmUniversalIN4cute5tupleIJiiiiEEENS1_10collective13CollectiveMmaINS1_35MainloopSm100TmaUmmaWarpSpecializedILi17ELi2ELi4ENS5_IJNS4_1CILi1EEENSA_ILi4EEESB_EEEEENS5_IJNSA_ILi128EEENSA_ILi64EEESG_EEENS_12float_e4m3_tENS5_IJlSB_lEEESI_SJ_NS4_8TiledMMAINS4_8MMA_AtomIJNS4_10MMA_TraitsINS4_19SM100_MMA_F8F6F4_SSEJSI_SI_fSF_SG_NS4_17integral_constantINS4_4UMMA5MajorELSQ_0EEESR_NSO_INSP_7ScaleInELSS_0EEEST_EEEEEENS4_6LayoutINS5_IJSB_SB_SB_EEENS5_IJNSA_ILi0EEESY_SY_EEEEENS5_IJNS4_10UnderscoreES11_S11_EEEEENS4_23SM90_TMA_LOAD_MULTICASTENS4_14ComposedLayoutINS4_7SwizzleILi2ELi4ELi3EEENS4_18smem_ptr_flag_bitsILi8EEENSW_INS5_IJNSA_ILi8EEESG_EEENS5_IJSG_SB_EEEEEEEvNS4_8identityENS4_13SM90_TMA_LOADES1E_vS1F_EENS_8epilogue10collective18CollectiveEpilogueINS1I_23Sm100TmaWarpSpecializedILi1ELi1ELi64ELb0ELb0EEEJSH_NS5_IJNSW_ISF_SB_EENSW_ISG_SB_EEEEESI_SJ_SI_SJ_NS1I_6fusion15FusionCallbacksIS1M_NS1Q_17LinearCombinationISI_fSI_fLNS_15FloatRoundStyleE2EEESH_S1P_JEEENS4_5SM1004TMEM4LOAD26SM100_TMEM_LOAD_32dp32b64xES1G_S1E_NS4_39AutoVectorizingCopyWithAssumedAlignmentILi128EEENS4_14SM90_TMA_STOREES1E_S21_S21_EEEvvEEEEvNT_6ParamsE)
        /*0038*/ 	.word	0x00000000


	//----- nvinfo : EIATTR_MIN_STACK_SIZE
	.align		4
.L_27:
        /*003c*/ 	.byte	0x04, 0x12
        /*003e*/ 	.short	(.L_29 - .L_28)
	.align		4
.L_28:
        /*0040*/ 	.word	index@(_ZN7cutlass13device_kernelINS_4gemm6kernel13GemmUniversalIN4cute5tupleIJiiiiEEENS1_10collective13CollectiveMmaINS1_35MainloopSm100TmaUmmaWarpSpecializedILi17ELi2ELi4ENS5_IJNS4_1CILi1EEENSA_ILi4EEESB_EEEEENS5_IJNSA_ILi128EEENSA_ILi64EEESG_EEENS_12float_e4m3_tENS5_IJlSB_lEEESI_SJ_NS4_8TiledMMAINS4_8MMA_AtomIJNS4_10MMA_TraitsINS4_19SM100_MMA_F8F6F4_SSEJSI_SI_fSF_SG_NS4_17integral_constantINS4_4UMMA5MajorELSQ_0EEESR_NSO_INSP_7ScaleInELSS_0EEEST_EEEEEENS4_6LayoutINS5_IJSB_SB_SB_EEENS5_IJNSA_ILi0EEESY_SY_EEEEENS5_IJNS4_10UnderscoreES11_S11_EEEEENS4_23SM90_TMA_LOAD_MULTICASTENS4_14ComposedLayoutINS4_7SwizzleILi2ELi4ELi3EEENS4_18smem_ptr_flag_bitsILi8EEENSW_INS5_IJNSA_ILi8EEESG_EEENS5_IJSG_SB_EEEEEEEvNS4_8identityENS4_13SM90_TMA_LOADES1E_vS1F_EENS_8epilogue10collective18CollectiveEpilogueINS1I_23Sm100TmaWarpSpecializedILi1ELi1ELi64ELb0ELb0EEEJSH_NS5_IJNSW_ISF_SB_EENSW_ISG_SB_EEEEESI_SJ_SI_SJ_NS1I_6fusion15FusionCallbacksIS1M_NS1Q_17LinearCombinationISI_fSI_fLNS_15FloatRoundStyleE2EEESH_S1P_JEEENS4_5SM1004TMEM4LOAD26SM100_TMEM_LOAD_32dp32b64xES1G_S1E_NS4_39AutoVectorizingCopyWithAssumedAlignmentILi128EEENS4_14SM90_TMA_STOREES1E_S21_S21_EEEvvEEEEvNT_6ParamsE)
        /*0044*/ 	.word	0x00000000
.L_29:


//--------------------- .nv.compat                --------------------------
	.section	.nv.compat,"",@"SHT_CUDA_COMPAT_INFO"
	.align	4
        /*0000*/ 	.byte	0x02, 0x09, 0x01, 0x00, 0x02, 0x02, 0x02, 0x00, 0x02, 0x05, 0x05, 0x00, 0x03, 0x07, 0x01, 0x01
        /*0010*/ 	.byte	0x02, 0x03, 0x01, 0x00, 0x02, 0x06, 0x01, 0x00, 0x04, 0x0b, 0x08, 0x00, 0x09, 0x00, 0x00, 0x00
        /*0020*/ 	.byte	0x00, 0x00, 0x00, 0x00


//--------------------- .nv.info._ZN7cutlass13device_kernelINS_4gemm6kernel13GemmUniversalIN4cute5tupleIJiiiiEEENS1_10collective13CollectiveMmaINS1_35MainloopSm100TmaUmmaWarpSpecializedILi17ELi2ELi4ENS5_IJNS4_1CILi1EEENSA_ILi4EEESB_EEEEENS5_IJNSA_ILi128EEENSA_ILi64EEESG_EEENS_12float_e4m3_tENS5_IJlSB_lEEESI_SJ_NS4_8TiledMMAINS4_8MMA_AtomIJNS4_10MMA_TraitsINS4_19SM100_MMA_F8F6F4_SSEJSI_SI_fSF_SG_NS4_17integral_constantINS4_4UMMA5MajorELSQ_0EEESR_NSO_INSP_7ScaleInELSS_0EEEST_EEEEEENS4_6LayoutINS5_IJSB_SB_SB_EEENS5_IJNSA_ILi0EEESY_SY_EEEEENS5_IJNS4_10UnderscoreES11_S11_EEEEENS4_23SM90_TMA_LOAD_MULTICASTENS4_14ComposedLayoutINS4_7SwizzleILi2ELi4ELi3EEENS4_18smem_ptr_flag_bitsILi8EEENSW_INS5_IJNSA_ILi8EEESG_EEENS5_IJSG_SB_EEEEEEEvNS4_8identityENS4_13SM90_TMA_LOADES1E_vS1F_EENS_8epilogue10collective18CollectiveEpilogueINS1I_23Sm100TmaWarpSpecializedILi1ELi1ELi64ELb0ELb0EEEJSH_NS5_IJNSW_ISF_SB_EENSW_ISG_SB_EEEEESI_SJ_SI_SJ_NS1I_6fusion15FusionCallbacksIS1M_NS1Q_17LinearCombinationISI_fSI_fLNS_15FloatRoundStyleE2EEESH_S1P_JEEENS4_5SM1004TMEM4LOAD26SM100_TMEM_LOAD_32dp32b64xES1G_S1E_NS4_39AutoVectorizingCopyWithAssumedAlignmentILi128EEENS4_14SM90_TMA_STOREES1E_S21_S21_EEEvvEEEEvNT_6ParamsE --------------------------
	.section	.nv.info._ZN7cutlass13device_kernelINS_4gemm6kernel13GemmUniversalIN4cute5tupleIJiiiiEEENS1_10collective13CollectiveMmaINS1_35MainloopSm100TmaUmmaWarpSpecializedILi17ELi2ELi4ENS5_IJNS4_1CILi1EEENSA_ILi4EEESB_EEEEENS5_IJNSA_ILi128EEENSA_ILi64EEESG_EEENS_12float_e4m3_tENS5_IJlSB_lEEESI_SJ_NS4_8TiledMMAINS4_8MMA_AtomIJNS4_10MMA_TraitsINS4_19SM100_MMA_F8F6F4_SSEJSI_SI_fSF_SG_NS4_17integral_constantINS4_4UMMA5MajorELSQ_0EEESR_NSO_INSP_7ScaleInELSS_0EEEST_EEEEEENS4_6LayoutINS5_IJSB_SB_SB_EEENS5_IJNSA_ILi0EEESY_SY_EEEEENS5_IJNS4_10UnderscoreES11_S11_EEEEENS4_23SM90_TMA_LOAD_MULTICASTENS4_14ComposedLayoutINS4_7SwizzleILi2ELi4ELi3EEENS4_18smem_ptr_flag_bitsILi8EEENSW_INS5_IJNSA_ILi8EEESG_EEENS5_IJSG_SB_EEEEEEEvNS4_8identityENS4_13SM90_TMA_LOADES1E_vS1F_EENS_8epilogue10collective18CollectiveEpilogueINS1I_23Sm100TmaWarpSpecializedILi1ELi1ELi64ELb0ELb0EEEJSH_NS5_IJNSW_ISF_SB_EENSW_ISG_SB_EEEEESI_SJ_SI_SJ_NS1I_6fusion15FusionCallbacksIS1M_NS1Q_17LinearCombinationISI_fSI_fLNS_15FloatRoundStyleE2EEESH_S1P_JEEENS4_5SM1004TMEM4LOAD26SM100_TMEM_LOAD_32dp32b64xES1G_S1E_NS4_39AutoVectorizingCopyWithAssumedAlignmentILi128EEENS4_14SM90_TMA_STOREES1E_S21_S21_EEEvvEEEEvNT_6ParamsE,"",@"SHT_CUDA_INFO"
	.sectionflags	@""
	.align	4


	//----- nvinfo : EIATTR_CUDA_API_VERSION
	.align		4
        /*0000*/ 	.byte	0x04, 0x37
        /*0002*/ 	.short	(.L_31 - .L_30)
.L_30:
        /*0004*/ 	.word	0x00000082


	//----- nvinfo : EIATTR_KPARAM_INFO
	.align		4
.L_31:
        /*0008*/ 	.byte	0x04, 0x17
        /*000a*/ 	.short	(.L_33 - .L_32)
.L_32:
        /*000c*/ 	.word	0x00000000
        /*0010*/ 	.short	0x0000
        /*0012*/ 	.short	0x0000
        /*0014*/ 	.byte	0x00, 0xf0, 0x01, 0x20


	//----- nvinfo : EIATTR_AT_ENTRY_FRAGMENTS
	.align		4
.L_33:
        /*0018*/ 	.byte	0x04, 0x4f
        /*001a*/ 	.short	(.L_35 - .L_34)


	//   ....[0]....
.L_34:
        /*001c*/ 	.word	0x00000006


	//----- nvinfo : EIATTR_RESERVED_SMEM_USED
	.align		4
.L_35:
        /*0020*/ 	.byte	0x01, 0x41
	.zero		2


	//----- nvinfo : EIATTR_SPARSE_MMA_MASK
	.align		4
        /*0024*/ 	.byte	0x03, 0x50
        /*0026*/ 	.short	0x0000


	//----- nvinfo : EIATTR_TCGEN05_1CTA_USED
	.align		4
        /*0028*/ 	.byte	0x01, 0x51
	.zero		2


	//----- nvinfo : EIATTR_MAXREG_COUNT
	.align		4
        /*002c*/ 	.byte	0x03, 0x1b
        /*002e*/ 	.short	0x00ff


	//----- nvinfo : EIATTR_NUM_BARRIERS
	.align		4
        /*0030*/ 	.byte	0x02, 0x4c
        /*0032*/ 	.byte	0x07
	.zero		1


	//----- nvinfo : EIATTR_EXTERNS
	.align		4
        /*0034*/ 	.byte	0x04, 0x0f
        /*0036*/ 	.short	(.L_37 - .L_36)


	//   ....[0]....
	.align		4
.L_36:
        /*0038*/ 	.word	index@(__assertfail)


	//----- nvinfo : EIATTR_MERCURY_ISA_VERSION
	.align		4
.L_37:
        /*003c*/ 	.byte	0x03, 0x5f
        /*003e*/ 	.short	0x0101


	//----- nvinfo : EIATTR_INT_WARP_WIDE_INSTR_OFFSETS
	.align		4
        /*0040*/ 	.byte	0x04, 0x31
        /*0042*/ 	.short	(.L_39 - .L_38)


	//   ....[0]....
.L_38:
        /*0044*/ 	.word	0x00004440


	//   ....[1]....
        /*0048*/ 	.word	0x00004470


	//   ....[2]....
        /*004c*/ 	.word	0x00004490


	//   ....[3]....
        /*0050*/ 	.word	0x00004fc0


	//   ....[4]....
        /*0054*/ 	.word	0x00005070


	//----- nvinfo : EIATTR_COOP_GROUP_MASK_REGIDS
	.align		4
.L_39:
        /*0058*/ 	.byte	0x04, 0x29
        /*005a*/ 	.short	(.L_41 - .L_40)


	//   ....[0]....
.L_40:
        /*005c*/ 	.word	0xffffffff


	//   ....[1]....
        /*0060*/ 	.word	0xffffffff


	//   ....[2]....
        /*0064*/ 	.word	0xffffffff


	//   ....[3]....
        /*0068*/ 	.word	0xffffffff


	//   ....[4]....
        /*006c*/ 	.word	0xffffffff


	//   ....[5]....
        /*0070*/ 	.word	0xffffffff


	//   ....[6]....
        /*0074*/ 	.word	0xffffffff


	//   ....[7]....
        /*0078*/ 	.word	0xffffffff


	//   ....[8]....
        /*007c*/ 	.word	0xffffffff


	//   ....[9]....
        /*0080*/ 	.word	0xffffffff


	//   ....[10]....
        /*0084*/ 	.word	0xffffffff


	//   ....[11]....
        /*0088*/ 	.word	0xffffffff


	//   ....[12]....
        /*008c*/ 	.word	0xffffffff


	//   ....[13]....
        /*0090*/ 	.word	0xffffffff


	//----- nvinfo : EIATTR_COOP_GROUP_INSTR_OFFSETS
	.align		4
.L_41:
        /*0094*/ 	.byte	0x04, 0x28
        /*0096*/ 	.short	(.L_43 - .L_42)


	//   ....[0]....
.L_42:
        /*0098*/ 	.word	0x00000080


	//   ....[1]....
        /*009c*/ 	.word	0x000004e0


	//   ....[2]....
        /*00a0*/ 	.word	0x00000860


	//   ....[3]....
        /*00a4*/ 	.word	0x000009a0


	//   ....[4]....
        /*00a8*/ 	.word	0x00000aa0


	//   ....[5]....
        /*00ac*/ 	.word	0x00000c10


	//   ....[6]....
        /*00b0*/ 	.word	0x00000db0


	//   ....[7]....
        /*00b4*/ 	.word	0x00000f60


	//   ....[8]....
        /*00b8*/ 	.word	0x00002180


	//   ....[9]....
        /*00bc*/ 	.word	0x00003770


	//   ....[10]....
        /*00c0*/ 	.word	0x00003980


	//   ....[11]....
        /*00c4*/ 	.word	0x000039b0


	//   ....[12]....
        /*00c8*/ 	.word	0x00004320


	//   ....[13]....
        /*00cc*/ 	.word	0x00004550


	//----- nvinfo : EIATTR_VRC_CTA_INIT_COUNT
	.align		4
.L_43:
        /*00d0*/ 	.byte	0x02, 0x4a
        /*00d2*/ 	.byte	0x80
	.zero		1


	//----- nvinfo : EIATTR_SYSCALL_OFFSETS
	.align		4
        /*00d4*/ 	.byte	0x04, 0x46
        /*00d6*/ 	.short	(.L_45 - .L_44)


	//   ....[0]....
.L_44:
        /*00d8*/ 	.word	0x00005bb0


	//   ....[1]....
        /*00dc*/ 	.word	0x00005cf0


	//   ....[2]....
        /*00e0*/ 	.word	0x000064b0


	//----- nvinfo : EIATTR_MBARRIER_INSTR_OFFSETS
	.align		4
.L_45:
        /*00e4*/ 	.byte	0x04, 0x39
        /*00e6*/ 	.short	(.L_47 - .L_46)


	//   ....[0]....
.L_46:
        /*00e8*/ 	.word	0x00000620
        /*00ec*/ 	.word	0x000000ff
        /*00f0*/ 	.word	0x00000000
        /*00f4*/ 	.short	0x0100
        /*00f6*/ 	.byte	0x04
	.zero		1


	//   ....[1]....
        /*00f8*/ 	.word	0x00000630
        /*00fc*/ 	.word	0x000000ff
        /*0100*/ 	.word	0x00000088
        /*0104*/ 	.short	0x0100
        /*0106*/ 	.byte	0x04
	.zero		1


	//   ....[2]....
        /*0108*/ 	.word	0x00000640
        /*010c*/ 	.word	0x000000ff
        /*0110*/ 	.word	0x00000008
        /*0114*/ 	.short	0x0100
        /*0116*/ 	.byte	0x04
	.zero		1


	//   ....[3]....
        /*0118*/ 	.word	0x00000650
        /*011c*/ 	.word	0x000000ff
        /*0120*/ 	.word	0x00000090
        /*0124*/ 	.short	0x0100
        /*0126*/ 	.byte	0x04
	.zero		1


	//   ....[4]....
        /*0128*/ 	.word	0x00000660
        /*012c*/ 	.word	0x000000ff
        /*0130*/ 	.word	0x00000010
        /*0134*/ 	.short	0x0100
        /*0136*/ 	.byte	0x04
	.zero		1


	//   ....[5]....
        /*0138*/ 	.word	0x00000670
        /*013c*/ 	.word	0x000000ff
        /*0140*/ 	.word	0x00000098
        /*0144*/ 	.short	0x0100
        /*0146*/ 	.byte	0x04
	.zero		1


	//   ....[6]....
        /*0148*/ 	.word	0x00000680
        /*014c*/ 	.word	0x000000ff
        /*0150*/ 	.word	0x00000018
        /*0154*/ 	.short	0x0100
        /*0156*/ 	.byte	0x04
	.zero		1


	//   ....[7]....
        /*0158*/ 	.word	0x00000690
        /*015c*/ 	.word	0x000000ff
        /*0160*/ 	.word	0x000000a0
        /*0164*/ 	.short	0x0100
        /*0166*/ 	.byte	0x04
	.zero		1


	//   ....[8]....
        /*0168*/ 	.word	0x000006a0
        /*016c*/ 	.word	0x000000ff
        /*0170*/ 	.word	0x00000020
        /*0174*/ 	.short	0x0100
        /*0176*/ 	.byte	0x04
	.zero		1


	//   ....[9]....
        /*0178*/ 	.word	0x000006b0
        /*017c*/ 	.word	0x000000ff
        /*0180*/ 	.word	0x000000a8
        /*0184*/ 	.short	0x0100
        /*0186*/ 	.byte	0x04
	.zero		1


	//   ....[10]....
        /*0188*/ 	.word	0x000006c0
        /*018c*/ 	.word	0x000000ff
        /*0190*/ 	.word	0x00000028
        /*0194*/ 	.short	0x0100
        /*0196*/ 	.byte	0x04
	.zero		1


	//   ....[11]....
        /*0198*/ 	.word	0x000006d0
        /*019c*/ 	.word	0x000000ff
        /*01a0*/ 	.word	0x000000b0
        /*01a4*/ 	.short	0x0100
        /*01a6*/ 	.byte	0x04
	.zero		1


	//   ....[12]....
        /*01a8*/ 	.word	0x000006e0
        /*01ac*/ 	.word	0x000000ff
        /*01b0*/ 	.word	0x00000030
        /*01b4*/ 	.short	0x0100
        /*01b6*/ 	.byte	0x04
	.zero		1


	//   ....[13]....
        /*01b8*/ 	.word	0x000006f0
        /*01bc*/ 	.word	0x000000ff
        /*01c0*/ 	.word	0x000000b8
        /*01c4*/ 	.short	0x0100
        /*01c6*/ 	.byte	0x04
	.zero		1


	//   ....[14]....
        /*01c8*/ 	.word	0x00000700
        /*01cc*/ 	.word	0x000000ff
        /*01d0*/ 	.word	0x00000038
        /*01d4*/ 	.short	0x0100
        /*01d6*/ 	.byte	0x04
	.zero		1


	//   ....[15]....
        /*01d8*/ 	.word	0x00000710
        /*01dc*/ 	.word	0x000000ff
        /*01e0*/ 	.word	0x000000c0
        /*01e4*/ 	.short	0x0100
        /*01e6*/ 	.byte	0x04
	.zero		1


	//   ....[16]....
        /*01e8*/ 	.word	0x00000720
        /*01ec*/ 	.word	0x000000ff
        /*01f0*/ 	.word	0x00000040
        /*01f4*/ 	.short	0x0100
        /*01f6*/ 	.byte	0x04
	.zero		1


	//   ....[17]....
        /*01f8*/ 	.word	0x00000730
        /*01fc*/ 	.word	0x000000ff
        /*0200*/ 	.word	0x000000c8
        /*0204*/ 	.short	0x0100
        /*0206*/ 	.byte	0x04
	.zero		1


	//   ....[18]....
        /*0208*/ 	.word	0x00000740
        /*020c*/ 	.word	0x000000ff
        /*0210*/ 	.word	0x00000048
        /*0214*/ 	.short	0x0100
        /*0216*/ 	.byte	0x04
	.zero		1


	//   ....[19]....
        /*0218*/ 	.word	0x00000750
        /*021c*/ 	.word	0x000000ff
        /*0220*/ 	.word	0x000000d0
        /*0224*/ 	.short	0x0100
        /*0226*/ 	.byte	0x04
	.zero		1


	//   ....[20]....
        /*0228*/ 	.word	0x00000760
        /*022c*/ 	.word	0x000000ff
        /*0230*/ 	.word	0x00000050
        /*0234*/ 	.short	0x0100
        /*0236*/ 	.byte	0x04
	.zero		1


	//   ....[21]....
        /*0238*/ 	.word	0x00000770
        /*023c*/ 	.word	0x000000ff
        /*0240*/ 	.word	0x000000d8
        /*0244*/ 	.short	0x0100
        /*0246*/ 	.byte	0x04
	.zero		1


	//   ....[22]....
        /*0248*/ 	.word	0x00000780
        /*024c*/ 	.word	0x000000ff
        /*0250*/ 	.word	0x00000058
        /*0254*/ 	.short	0x0100
        /*0256*/ 	.byte	0x04
	.zero		1


	//   ....[23]....
        /*0258*/ 	.word	0x00000790
        /*025c*/ 	.word	0x000000ff
        /*0260*/ 	.word	0x000000e0
        /*0264*/ 	.short	0x0100
        /*0266*/ 	.byte	0x04
	.zero		1


	//   ....[24]....
        /*0268*/ 	.word	0x000007a0
        /*026c*/ 	.word	0x000000ff
        /*0270*/ 	.word	0x00000060
        /*0274*/ 	.short	0x0100
        /*0276*/ 	.byte	0x04
	.zero		1


	//   ....[25]....
        /*0278*/ 	.word	0x000007b0
        /*027c*/ 	.word	0x000000ff
        /*0280*/ 	.word	0x000000e8
        /*0284*/ 	.short	0x0100
        /*0286*/ 	.byte	0x04
	.zero		1


	//   ....[26]....
        /*0288*/ 	.word	0x000007c0
        /*028c*/ 	.word	0x000000ff
        /*0290*/ 	.word	0x00000068
        /*0294*/ 	.short	0x0100
        /*0296*/ 	.byte	0x04
	.zero		1


	//   ....[27]....
        /*0298*/ 	.word	0x000007d0
        /*029c*/ 	.word	0x000000ff
        /*02a0*/ 	.word	0x000000f0
        /*02a4*/ 	.short	0x0100
        /*02a6*/ 	.byte	0x04
	.zero		1


	//   ....[28]....
        /*02a8*/ 	.word	0x000007e0
        /*02ac*/ 	.word	0x000000ff
        /*02b0*/ 	.word	0x00000070
        /*02b4*/ 	.short	0x0100
        /*02b6*/ 	.byte	0x04
	.zero		1


	//   ....[29]....
        /*02b8*/ 	.word	0x000007f0
        /*02bc*/ 	.word	0x000000ff
        /*02c0*/ 	.word	0x000000f8
        /*02c4*/ 	.short	0x0100
        /*02c6*/ 	.byte	0x04
	.zero		1


	//   ....[30]....
        /*02c8*/ 	.word	0x00000800
        /*02cc*/ 	.word	0x000000ff
        /*02d0*/ 	.word	0x00000078
        /*02d4*/ 	.short	0x0100
        /*02d6*/ 	.byte	0x04
	.zero		1


	//   ....[31]....
        /*02d8*/ 	.word	0x00000810
        /*02dc*/ 	.word	0x000000ff
        /*02e0*/ 	.word	0x00000100
        /*02e4*/ 	.short	0x0100
        /*02e6*/ 	.byte	0x04
	.zero		1


	//   ....[32]....
        /*02e8*/ 	.word	0x00000820
        /*02ec*/ 	.word	0x000000ff
        /*02f0*/ 	.word	0x00000080
        /*02f4*/ 	.short	0x0100
        /*02f6*/ 	.byte	0x04
	.zero		1


	//   ....[33]....
        /*02f8*/ 	.word	0x00000830
        /*02fc*/ 	.word	0x000000ff
        /*0300*/ 	.word	0x00000108
        /*0304*/ 	.short	0x0100
        /*0306*/ 	.byte	0x04
	.zero		1


	//   ....[34]....
        /*0308*/ 	.word	0x00000970
        /*030c*/ 	.word	0x000000ff
        /*0310*/ 	.word	0x00000110
        /*0314*/ 	.short	0x0100
        /*0316*/ 	.byte	0x04
	.zero		1


	//   ....[35]....
        /*0318*/ 	.word	0x00000980
        /*031c*/ 	.word	0x000000ff
        /*0320*/ 	.word	0x00000118
        /*0324*/ 	.short	0x0100
        /*0326*/ 	.byte	0x04
	.zero		1


	//   ....[36]....
        /*0328*/ 	.word	0x00000a70
        /*032c*/ 	.word	0x000000ff
        /*0330*/ 	.word	0x00000120
        /*0334*/ 	.short	0x0100
        /*0336*/ 	.byte	0x06
	.zero		1


	//   ....[37]....
        /*0338*/ 	.word	0x00000a80
        /*033c*/ 	.word	0x000000ff
        /*0340*/ 	.word	0x00000128
        /*0344*/ 	.short	0x0100
        /*0346*/ 	.byte	0x06
	.zero		1


	//   ....[38]....
        /*0348*/ 	.word	0x00000bc0
        /*034c*/ 	.word	0x000000ff
        /*0350*/ 	.word	0x00000130
        /*0354*/ 	.short	0x0100
        /*0356*/ 	.byte	0x06
	.zero		1


	//   ....[39]....
        /*0358*/ 	.word	0x00000bd0
        /*035c*/ 	.word	0x000000ff
        /*0360*/ 	.word	0x00000140
        /*0364*/ 	.short	0x0100
        /*0366*/ 	.byte	0x06
	.zero		1


	//   ....[40]....
        /*0368*/ 	.word	0x00000be0
        /*036c*/ 	.word	0x000000ff
        /*0370*/ 	.word	0x00000138
        /*0374*/ 	.short	0x0100
        /*0376*/ 	.byte	0x06
	.zero		1


	//   ....[41]....
        /*0378*/ 	.word	0x00000bf0
        /*037c*/ 	.word	0x000000ff
        /*0380*/ 	.word	0x00000148
        /*0384*/ 	.short	0x0100
        /*0386*/ 	.byte	0x06
	.zero		1


	//   ....[42]....
        /*0388*/ 	.word	0x00000d20
        /*038c*/ 	.word	0x000000ff
        /*0390*/ 	.word	0x00000150
        /*0394*/ 	.short	0x0100
        /*0396*/ 	.byte	0x04
	.zero		1


	//   ....[43]....
        /*0398*/ 	.word	0x00000d30
        /*039c*/ 	.word	0x000000ff
        /*03a0*/ 	.word	0x00000170
        /*03a4*/ 	.short	0x0100
        /*03a6*/ 	.byte	0x04
	.zero		1


	//   ....[44]....
        /*03a8*/ 	.word	0x00000d40
        /*03ac*/ 	.word	0x000000ff
        /*03b0*/ 	.word	0x00000158
        /*03b4*/ 	.short	0x0100
        /*03b6*/ 	.byte	0x04
	.zero		1


	//   ....[45]....
        /*03b8*/ 	.word	0x00000d50
        /*03bc*/ 	.word	0x000000ff
        /*03c0*/ 	.word	0x00000178
        /*03c4*/ 	.short	0x0100
        /*03c6*/ 	.byte	0x04
	.zero		1


	//   ....[46]....
        /*03c8*/ 	.word	0x00000d60
        /*03cc*/ 	.word	0x000000ff
        /*03d0*/ 	.word	0x00000160
        /*03d4*/ 	.short	0x0100
        /*03d6*/ 	.byte	0x04
	.zero		1


	//   ....[47]....
        /*03d8*/ 	.word	0x00000d70
        /*03dc*/ 	.word	0x000000ff
        /*03e0*/ 	.word	0x00000180
        /*03e4*/ 	.short	0x0100
        /*03e6*/ 	.byte	0x04
	.zero		1


	//   ....[48]....
        /*03e8*/ 	.word	0x00000d80
        /*03ec*/ 	.word	0x000000ff
        /*03f0*/ 	.word	0x00000168
        /*03f4*/ 	.short	0x0100
        /*03f6*/ 	.byte	0x04
	.zero		1


	//   ....[49]....
        /*03f8*/ 	.word	0x00000d90
        /*03fc*/ 	.word	0x000000ff
        /*0400*/ 	.word	0x00000188
        /*0404*/ 	.short	0x0100
        /*0406*/ 	.byte	0x04
	.zero		1


	//   ....[50]....
        /*0408*/ 	.word	0x00000e80
        /*040c*/ 	.word	0x000000ff
        /*0410*/ 	.word	0x00000190
        /*0414*/ 	.short	0x0100
        /*0416*/ 	.byte	0x04
	.zero		1


	//   ....[51]....
        /*0418*/ 	.word	0x00000e90
        /*041c*/ 	.word	0x000000ff
        /*0420*/ 	.word	0x000001a0
        /*0424*/ 	.short	0x0100
        /*0426*/ 	.byte	0x04
	.zero		1


	//   ....[52]....
        /*0428*/ 	.word	0x00000ea0
        /*042c*/ 	.word	0x000000ff
        /*0430*/ 	.word	0x00000198
        /*0434*/ 	.short	0x0100
        /*0436*/ 	.byte	0x04
	.zero		1


	//   ....[53]....
        /*0438*/ 	.word	0x00000eb0
        /*043c*/ 	.word	0x000000ff
        /*0440*/ 	.word	0x000001a8
        /*0444*/ 	.short	0x0100
        /*0446*/ 	.byte	0x04
	.zero		1


	//   ....[54]....
        /*0448*/ 	.word	0x00001a30
        /*044c*/ 	.word	0x00000000
        /*0450*/ 	.word	0x000001a0
        /*0454*/ 	.short	0x010a
        /*0456*/ 	.byte	0xff
	.zero		1


	//   ....[55]....
        /*0458*/ 	.word	0x00001a60
        /*045c*/ 	.word	0x00000000
        /*0460*/ 	.word	0x00000190
        /*0464*/ 	.short	0x0101
        /*0466*/ 	.byte	0xff
	.zero		1


	//   ....[56]....
        /*0468*/ 	.word	0x00001b10
        /*046c*/ 	.word	0x000000ff
        /*0470*/ 	.word	0x00000088
        /*0474*/ 	.short	0x010a
        /*0476*/ 	.byte	0x04
	.zero		1


	//   ....[57]....
        /*0478*/ 	.word	0x00001b90
        /*047c*/ 	.word	0x000000ff
        /*0480*/ 	.word	0x00000088
        /*0484*/ 	.short	0x010a
        /*0486*/ 	.byte	0x21
	.zero		1


	//   ....[58]....
        /*0488*/ 	.word	0x00001d20
        /*048c*/ 	.word	0x000000ff
        /*0490*/ 	.word	0x00000088
        /*0494*/ 	.short	0x010a
        /*0496*/ 	.byte	0x08
	.zero		1


	//   ....[59]....
        /*0498*/ 	.word	0x00001e40
        /*049c*/ 	.word	0x000000ff
        /*04a0*/ 	.word	0x00000128
        /*04a4*/ 	.short	0x0101
        /*04a6*/ 	.byte	0x07
	.zero		1


	//   ....[60]....
        /*04a8*/ 	.word	0x00001e60
        /*04ac*/ 	.word	0x000000ff
        /*04b0*/ 	.word	0x00000088
        /*04b4*/ 	.short	0x010a
        /*04b6*/ 	.byte	0x04
	.zero		1


	//   ....[61]....
        /*04b8*/ 	.word	0x00001ee0
        /*04bc*/ 	.word	0x000000ff
        /*04c0*/ 	.word	0x00000088
        /*04c4*/ 	.short	0x010a
        /*04c6*/ 	.byte	0x11
	.zero		1


	//   ....[62]....
        /*04c8*/ 	.word	0x00002070
        /*04cc*/ 	.word	0x000000ff
        /*04d0*/ 	.word	0x00000088
        /*04d4*/ 	.short	0x010a
        /*04d6*/ 	.byte	0x06
	.zero		1


	//   ....[63]....
        /*04d8*/ 	.word	0x000021b0
        /*04dc*/ 	.word	0x00000003
        /*04e0*/ 	.word	0x00000130
        /*04e4*/ 	.short	0x010a
        /*04e6*/ 	.byte	0xff
	.zero		1


	//   ....[64]....
        /*04e8*/ 	.word	0x00002300
        /*04ec*/ 	.word	0x00000000
        /*04f0*/ 	.word	0x00000000
        /*04f4*/ 	.short	0x0101
        /*04f6*/ 	.byte	0xff
	.zero		1


	//   ....[65]....
        /*04f8*/ 	.word	0x000028a0
        /*04fc*/ 	.word	0x000000ff
        /*0500*/ 	.word	0x00000000
        /*0504*/ 	.short	0x010a
        /*0506*/ 	.byte	0x04
	.zero		1


	//   ....[66]....
        /*0508*/ 	.word	0x00002930
        /*050c*/ 	.word	0x000000ff
        /*0510*/ 	.word	0x00000000
        /*0514*/ 	.short	0x010a
        /*0516*/ 	.byte	0x05
	.zero		1


	//   ....[67]....
        /*0518*/ 	.word	0x000029c0
        /*051c*/ 	.word	0x000000ff
        /*0520*/ 	.word	0x00000000
        /*0524*/ 	.short	0x010a
        /*0526*/ 	.byte	0x05
	.zero		1


	//   ....[68]....
        /*0528*/ 	.word	0x00002a50
        /*052c*/ 	.word	0x000000ff
        /*0530*/ 	.word	0x00000000
        /*0534*/ 	.short	0x010a
        /*0536*/ 	.byte	0x05
	.zero		1


	//   ....[69]....
        /*0538*/ 	.word	0x00002ae0
        /*053c*/ 	.word	0x000000ff
        /*0540*/ 	.word	0x00000000
        /*0544*/ 	.short	0x010a
        /*0546*/ 	.byte	0x05
	.zero		1


	//   ....[70]....
        /*0548*/ 	.word	0x00002b70
        /*054c*/ 	.word	0x000000ff
        /*0550*/ 	.word	0x00000000
        /*0554*/ 	.short	0x010a
        /*0556*/ 	.byte	0x05
	.zero		1


	//   ....[71]....
        /*0558*/ 	.word	0x00002c00
        /*055c*/ 	.word	0x000000ff
        /*0560*/ 	.word	0x00000000
        /*0564*/ 	.short	0x010a
        /*0566*/ 	.byte	0x05
	.zero		1


	//   ....[72]....
        /*0568*/ 	.word	0x00002c90
        /*056c*/ 	.word	0x000000ff
        /*0570*/ 	.word	0x00000000
        /*0574*/ 	.short	0x010a
        /*0576*/ 	.byte	0x05
	.zero		1


	//   ....[73]....
        /*0578*/ 	.word	0x00002d20
        /*057c*/ 	.word	0x000000ff
        /*0580*/ 	.word	0x00000000
        /*0584*/ 	.short	0x010a
        /*0586*/ 	.byte	0x05
	.zero		1


	//   ....[74]....
        /*0588*/ 	.word	0x00002db0
        /*058c*/ 	.word	0x000000ff
        /*0590*/ 	.word	0x00000000
        /*0594*/ 	.short	0x010a
        /*0596*/ 	.byte	0x05
	.zero		1


	//   ....[75]....
        /*0598*/ 	.word	0x00002e40
        /*059c*/ 	.word	0x000000ff
        /*05a0*/ 	.word	0x00000000
        /*05a4*/ 	.short	0x010a
        /*05a6*/ 	.byte	0x05
	.zero		1


	//   ....[76]....
        /*05a8*/ 	.word	0x00002ed0
        /*05ac*/ 	.word	0x000000ff
        /*05b0*/ 	.word	0x00000000
        /*05b4*/ 	.short	0x010a
        /*05b6*/ 	.byte	0x05
	.zero		1


	//   ....[77]....
        /*05b8*/ 	.word	0x00002f60
        /*05bc*/ 	.word	0x000000ff
        /*05c0*/ 	.word	0x00000000
        /*05c4*/ 	.short	0x010a
        /*05c6*/ 	.byte	0x05
	.zero		1


	//   ....[78]....
        /*05c8*/ 	.word	0x00002ff0
        /*05cc*/ 	.word	0x000000ff
        /*05d0*/ 	.word	0x00000000
        /*05d4*/ 	.short	0x010a
        /*05d6*/ 	.byte	0x05
	.zero		1


	//   ....[79]....
        /*05d8*/ 	.word	0x00003080
        /*05dc*/ 	.word	0x000000ff
        /*05e0*/ 	.word	0x00000000
        /*05e4*/ 	.short	0x010a
        /*05e6*/ 	.byte	0x05
	.zero		1


	//   ....[80]....
        /*05e8*/ 	.word	0x00003110
        /*05ec*/ 	.word	0x000000ff
        /*05f0*/ 	.word	0x00000000
        /*05f4*/ 	.short	0x010a
        /*05f6*/ 	.byte	0x05
	.zero		1


	//   ....[81]....
        /*05f8*/ 	.word	0x000031b0
        /*05fc*/ 	.word	0x00000000
        /*0600*/ 	.word	0x00000000
        /*0604*/ 	.short	0x010a
        /*0606*/ 	.byte	0xff
	.zero		1


	//   ....[82]....
        /*0608*/ 	.word	0x000032d0
        /*060c*/ 	.word	0x00000002
        /*0610*/ 	.word	0x00000190
        /*0614*/ 	.short	0x010a
        /*0616*/ 	.byte	0xff
	.zero		1


	//   ....[83]....
        /*0618*/ 	.word	0x00003340
        /*061c*/ 	.word	0x00000002
        /*0620*/ 	.word	0x00000000
        /*0624*/ 	.short	0x0101
        /*0626*/ 	.byte	0xff
	.zero		1


	//   ....[84]....
        /*0628*/ 	.word	0x00003360
        /*062c*/ 	.word	0x000000ff
        /*0630*/ 	.word	0x00000140
        /*0634*/ 	.short	0x010a
        /*0636*/ 	.byte	0x04
	.zero		1


	//   ....[85]....
        /*0638*/ 	.word	0x00003480
        /*063c*/ 	.word	0x00000002
        /*0640*/ 	.word	0x00000130
        /*0644*/ 	.short	0x010a
        /*0646*/ 	.byte	0xff
	.zero		1


	//   ....[86]....
        /*0648*/ 	.word	0x00003580
        /*064c*/ 	.word	0x00000002
        /*0650*/ 	.word	0x00000000
        /*0654*/ 	.short	0x0101
        /*0656*/ 	.byte	0xff
	.zero		1


	//   ....[87]....
        /*0658*/ 	.word	0x00003610
        /*065c*/ 	.word	0x000000ff
        /*0660*/ 	.word	0x00000140
        /*0664*/ 	.short	0x0106
        /*0666*/ 	.byte	0x04
	.zero		1


	//   ....[88]....
        /*0668*/ 	.word	0x00003630
        /*066c*/ 	.word	0x000000ff
        /*0670*/ 	.word	0x00000140
        /*0674*/ 	.short	0x010a
        /*0676*/ 	.byte	0x04
	.zero		1


	//   ....[89]....
        /*0678*/ 	.word	0x000036c0
        /*067c*/ 	.word	0x000000ff
        /*0680*/ 	.word	0x00000140
        /*0684*/ 	.short	0x0106
        /*0686*/ 	.byte	0x07
	.zero		1


	//   ....[90]....
        /*0688*/ 	.word	0x00003700
        /*068c*/ 	.word	0x00000000
        /*0690*/ 	.word	0x00000140
        /*0694*/ 	.short	0x010a
        /*0696*/ 	.byte	0xff
	.zero		1


	//   ....[91]....
        /*0698*/ 	.word	0x00003c10
        /*069c*/ 	.word	0x00000000
        /*06a0*/ 	.word	0x00000130
        /*06a4*/ 	.short	0x010a
        /*06a6*/ 	.byte	0xff
	.zero		1


	//   ....[92]....
        /*06a8*/ 	.word	0x00003d20
        /*06ac*/ 	.word	0x00000003
        /*06b0*/ 	.word	0x00000000
        /*06b4*/ 	.short	0x0101
        /*06b6*/ 	.byte	0xff
	.zero		1


	//   ....[93]....
        /*06b8*/ 	.word	0x00003d30
        /*06bc*/ 	.word	0x000000ff
        /*06c0*/ 	.word	0x00000000
        /*06c4*/ 	.short	0x010a
        /*06c6*/ 	.byte	0x04
	.zero		1


	//   ....[94]....
        /*06c8*/ 	.word	0x00003d50
        /*06cc*/ 	.word	0x000000ff
        /*06d0*/ 	.word	0x00000170
        /*06d4*/ 	.short	0x010a
        /*06d6*/ 	.byte	0x16
	.zero		1


	//   ....[95]....
        /*06d8*/ 	.word	0x00003e20
        /*06dc*/ 	.word	0x000000ff
        /*06e0*/ 	.word	0x00000000
        /*06e4*/ 	.short	0x010a
        /*06e6*/ 	.byte	0x05
	.zero		1


	//   ....[96]....
        /*06e8*/ 	.word	0x00003f60
        /*06ec*/ 	.word	0x000000ff
        /*06f0*/ 	.word	0x00000000
        /*06f4*/ 	.short	0x010a
        /*06f6*/ 	.byte	0x04
	.zero		1


	//   ....[97]....
        /*06f8*/ 	.word	0x00004150
        /*06fc*/ 	.word	0x000000ff
        /*0700*/ 	.word	0x00000000
        /*0704*/ 	.short	0x010a
        /*0706*/ 	.byte	0x04
	.zero		1


	//   ....[98]....
        /*0708*/ 	.word	0x000041e0
        /*070c*/ 	.word	0x000000ff
        /*0710*/ 	.word	0x00000000
        /*0714*/ 	.short	0x010a
        /*0716*/ 	.byte	0x05
	.zero		1


	//   ....[99]....
        /*0718*/ 	.word	0x00004270
        /*071c*/ 	.word	0x000000ff
        /*0720*/ 	.word	0x00000000
        /*0724*/ 	.short	0x010a
        /*0726*/ 	.byte	0x05
	.zero		1


	//   ....[100]....
        /*0728*/ 	.word	0x00004300
        /*072c*/ 	.word	0x000000ff
        /*0730*/ 	.word	0x00000000
        /*0734*/ 	.short	0x010a
        /*0736*/ 	.byte	0x04
	.zero		1


	//   ....[101]....
        /*0738*/ 	.word	0x000047a0
        /*073c*/ 	.word	0x00000007
        /*0740*/ 	.word	0x00000130
        /*0744*/ 	.short	0x010a
        /*0746*/ 	.byte	0xff
	.zero		1


	//   ....[102]....
        /*0748*/ 	.word	0x00004910
        /*074c*/ 	.word	0x00000000
        /*0750*/ 	.word	0x00000000
        /*0754*/ 	.short	0x0101
        /*0756*/ 	.byte	0xff
	.zero		1


	//   ....[103]....
        /*0758*/ 	.word	0x00004d80
        /*075c*/ 	.word	0x000000ff
        /*0760*/ 	.word	0x00000128
        /*0764*/ 	.short	0x010a
        /*0766*/ 	.byte	0x11
	.zero		1


	//   ....[104]....
        /*0768*/ 	.word	0x00004f00
        /*076c*/ 	.word	0x000000ff
        /*0770*/ 	.word	0x00000118
        /*0774*/ 	.short	0x010a
        /*0776*/ 	.byte	0x11
	.zero		1


	//   ....[105]....
        /*0778*/ 	.word	0x00005110
        /*077c*/ 	.word	0x000000ff
        /*0780*/ 	.word	0x00000110
        /*0784*/ 	.short	0x010b
        /*0786*/ 	.byte	0x11
	.zero		1


	//   ....[106]....
        /*0788*/ 	.word	0x00005120
        /*078c*/ 	.word	0x000000ff
        /*0790*/ 	.word	0x00000000
        /*0794*/ 	.short	0x0101
        /*0796*/ 	.byte	0x1b
	.zero		1


	//   ....[107]....
        /*0798*/ 	.word	0x00005160
        /*079c*/ 	.word	0x00000000
        /*07a0*/ 	.word	0x00000118
        /*07a4*/ 	.short	0x010a
        /*07a6*/ 	.byte	0xff
	.zero		1


	//   ....[108]....
        /*07a8*/ 	.word	0x00005470
        /*07ac*/ 	.word	0x00000003
        /*07b0*/ 	.word	0x00000130
        /*07b4*/ 	.short	0x010a
        /*07b6*/ 	.byte	0xff
	.zero		1


	//   ....[109]....
        /*07b8*/ 	.word	0x000055f0
        /*07bc*/ 	.word	0x00000000
        /*07c0*/ 	.word	0x00000000
        /*07c4*/ 	.short	0x0101
        /*07c6*/ 	.byte	0xff
	.zero		1


	//   ....[110]....
        /*07c8*/ 	.word	0x00006090
        /*07cc*/ 	.word	0x000000ff
        /*07d0*/ 	.word	0x00000110
        /*07d4*/ 	.short	0x010a
        /*07d6*/ 	.byte	0x2c
	.zero		1


	//   ....[111]....
        /*07d8*/ 	.word	0x000060a0
        /*07dc*/ 	.word	0x00000016
        /*07e0*/ 	.word	0x00000150
        /*07e4*/ 	.short	0x010a
        /*07e6*/ 	.byte	0xff
	.zero		1


	//   ....[112]....
        /*07e8*/ 	.word	0x00006230
        /*07ec*/ 	.word	0x000000ff
        /*07f0*/ 	.word	0x00000110
        /*07f4*/ 	.short	0x010a
        /*07f6*/ 	.byte	0x2c
	.zero		1


	//   ....[113]....
        /*07f8*/ 	.word	0x00006330
        /*07fc*/ 	.word	0x000000ff
        /*0800*/ 	.word	0x00000000
        /*0804*/ 	.short	0x0101
        /*0806*/ 	.byte	0x04
	.zero		1


	//   ....[114]....
        /*0808*/ 	.word	0x00006390
        /*080c*/ 	.word	0x00000016
        /*0810*/ 	.word	0x00000150
        /*0814*/ 	.short	0x010a
        /*0816*/ 	.byte	0xff
	.zero		1


	//   ....[115]....
        /*0818*/ 	.word	0x000069f0
        /*081c*/ 	.word	0x000000ff
        /*0820*/ 	.word	0x00000000
        /*0824*/ 	.short	0x0101
        /*0826*/ 	.byte	0x04
	.zero		1


	//   ....[116]....
        /*0828*/ 	.word	0x000077f0
        /*082c*/ 	.word	0x00000000
        /*0830*/ 	.word	0x000001a0
        /*0834*/ 	.short	0x010a
        /*0836*/ 	.byte	0xff
	.zero		1


	//   ....[117]....
        /*0838*/ 	.word	0x00007850
        /*083c*/ 	.word	0x00000000
        /*0840*/ 	.word	0x00000088
        /*0844*/ 	.short	0x010a
        /*0846*/ 	.byte	0xff
	.zero		1


	//   ....[118]....
        /*0848*/ 	.word	0x000078b0
        /*084c*/ 	.word	0x00000000
        /*0850*/ 	.word	0x00000088
        /*0854*/ 	.short	0x010a
        /*0856*/ 	.byte	0xff
	.zero		1


	//   ....[119]....
        /*0858*/ 	.word	0x00007900
        /*085c*/ 	.word	0x00000003
        /*0860*/ 	.word	0x00000130
        /*0864*/ 	.short	0x010a
        /*0866*/ 	.byte	0xff
	.zero		1


	//   ....[120]....
        /*0868*/ 	.word	0x00007960
        /*086c*/ 	.word	0x00000000
        /*0870*/ 	.word	0x00000000
        /*0874*/ 	.short	0x010a
        /*0876*/ 	.byte	0xff
	.zero		1


	//   ....[121]....
        /*0878*/ 	.word	0x000079c0
        /*087c*/ 	.word	0x00000000
        /*0880*/ 	.word	0x00000000
        /*0884*/ 	.short	0x010a
        /*0886*/ 	.byte	0xff
	.zero		1


	//   ....[122]....
        /*0888*/ 	.word	0x00007a20
        /*088c*/ 	.word	0x00000000
        /*0890*/ 	.word	0x00000000
        /*0894*/ 	.short	0x010a
        /*0896*/ 	.byte	0xff
	.zero		1


	//   ....[123]....
        /*0898*/ 	.word	0x00007a80
        /*089c*/ 	.word	0x00000000
        /*08a0*/ 	.word	0x00000000
        /*08a4*/ 	.short	0x010a
        /*08a6*/ 	.byte	0xff
	.zero		1


	//   ....[124]....
        /*08a8*/ 	.word	0x00007ae0
        /*08ac*/ 	.word	0x00000000
        /*08b0*/ 	.word	0x00000000
        /*08b4*/ 	.short	0x010a
        /*08b6*/ 	.byte	0xff
	.zero		1


	//   ....[125]....
        /*08b8*/ 	.word	0x00007b40
        /*08bc*/ 	.word	0x00000000
        /*08c0*/ 	.word	0x00000000
        /*08c4*/ 	.short	0x010a
        /*08c6*/ 	.byte	0xff
	.zero		1


	//   ....[126]....
        /*08c8*/ 	.word	0x00007ba0
        /*08cc*/ 	.word	0x00000000
        /*08d0*/ 	.word	0x00000000
        /*08d4*/ 	.short	0x010a
        /*08d6*/ 	.byte	0xff
	.zero		1


	//   ....[127]....
        /*08d8*/ 	.word	0x00007c00
        /*08dc*/ 	.word	0x00000000
        /*08e0*/ 	.word	0x00000000
        /*08e4*/ 	.short	0x010a
        /*08e6*/ 	.byte	0xff
	.zero		1


	//   ....[128]....
        /*08e8*/ 	.word	0x00007c60
        /*08ec*/ 	.word	0x00000000
        /*08f0*/ 	.word	0x00000000
        /*08f4*/ 	.short	0x010a
        /*08f6*/ 	.byte	0xff
	.zero		1


	//   ....[129]....
        /*08f8*/ 	.word	0x00007cc0
        /*08fc*/ 	.word	0x00000000
        /*0900*/ 	.word	0x00000000
        /*0904*/ 	.short	0x010a
        /*0906*/ 	.byte	0xff
	.zero		1


	//   ....[130]....
        /*0908*/ 	.word	0x00007d20
        /*090c*/ 	.word	0x00000000
        /*0910*/ 	.word	0x00000000
        /*0914*/ 	.short	0x010a
        /*0916*/ 	.byte	0xff
	.zero		1


	//   ....[131]....
        /*0918*/ 	.word	0x00007d80
        /*091c*/ 	.word	0x00000000
        /*0920*/ 	.word	0x00000000
        /*0924*/ 	.short	0x010a
        /*0926*/ 	.byte	0xff
	.zero		1


	//   ....[132]....
        /*0928*/ 	.word	0x00007de0
        /*092c*/ 	.word	0x00000000
        /*0930*/ 	.word	0x00000000
        /*0934*/ 	.short	0x010a
        /*0936*/ 	.byte	0xff
	.zero		1


	//   ....[133]....
        /*0938*/ 	.word	0x00007e40
        /*093c*/ 	.word	0x00000000
        /*0940*/ 	.word	0x00000000
        /*0944*/ 	.short	0x010a
        /*0946*/ 	.byte	0xff
	.zero		1


	//   ....[134]....
        /*0948*/ 	.word	0x00007ea0
        /*094c*/ 	.word	0x00000000
        /*0950*/ 	.word	0x00000000
        /*0954*/ 	.short	0x010a
        /*0956*/ 	.byte	0xff
	.zero		1


	//   ....[135]....
        /*0958*/ 	.word	0x00007f00
        /*095c*/ 	.word	0x00000000
        /*0960*/ 	.word	0x00000000
        /*0964*/ 	.short	0x010a
        /*0966*/ 	.byte	0xff
	.zero		1


	//   ....[136]....
        /*0968*/ 	.word	0x00007f50
        /*096c*/ 	.word	0x00000002
        /*0970*/ 	.word	0x00000190
        /*0974*/ 	.short	0x010a
        /*0976*/ 	.byte	0xff
	.zero		1


	//   ....[137]....
        /*0978*/ 	.word	0x00007fb0
        /*097c*/ 	.word	0x00000002
        /*0980*/ 	.word	0x00000140
        /*0984*/ 	.short	0x010a
        /*0986*/ 	.byte	0xff
	.zero		1


	//   ....[138]....
        /*0988*/ 	.word	0x00008000
        /*098c*/ 	.word	0x00000002
        /*0990*/ 	.word	0x00000130
        /*0994*/ 	.short	0x010a
        /*0996*/ 	.byte	0xff
	.zero		1


	//   ....[139]....
        /*0998*/ 	.word	0x00008060
        /*099c*/ 	.word	0x00000000
        /*09a0*/ 	.word	0x00000140
        /*09a4*/ 	.short	0x010a
        /*09a6*/ 	.byte	0xff
	.zero		1


	//   ....[140]....
        /*09a8*/ 	.word	0x000080b0
        /*09ac*/ 	.word	0x00000000
        /*09b0*/ 	.word	0x00000130
        /*09b4*/ 	.short	0x010a
        /*09b6*/ 	.byte	0xff
	.zero		1


	//   ....[141]....
        /*09b8*/ 	.word	0x00008110
        /*09bc*/ 	.word	0x00000002
        /*09c0*/ 	.word	0x00000170
        /*09c4*/ 	.short	0x010a
        /*09c6*/ 	.byte	0xff
	.zero		1


	//   ....[142]....
        /*09c8*/ 	.word	0x00008170
        /*09cc*/ 	.word	0x00000000
        /*09d0*/ 	.word	0x00000000
        /*09d4*/ 	.short	0x010a
        /*09d6*/ 	.byte	0xff
	.zero		1


	//   ....[143]....
        /*09d8*/ 	.word	0x000081d0
        /*09dc*/ 	.word	0x00000000
        /*09e0*/ 	.word	0x00000000
        /*09e4*/ 	.short	0x010a
        /*09e6*/ 	.byte	0xff
	.zero		1


	//   ....[144]....
        /*09e8*/ 	.word	0x00008230
        /*09ec*/ 	.word	0x00000000
        /*09f0*/ 	.word	0x00000000
        /*09f4*/ 	.short	0x010a
        /*09f6*/ 	.byte	0xff
	.zero		1


	//   ....[145]....
        /*09f8*/ 	.word	0x00008290
        /*09fc*/ 	.word	0x00000000
        /*0a00*/ 	.word	0x00000000
        /*0a04*/ 	.short	0x010a
        /*0a06*/ 	.byte	0xff
	.zero		1


	//   ....[146]....
        /*0a08*/ 	.word	0x000082f0
        /*0a0c*/ 	.word	0x00000000
        /*0a10*/ 	.word	0x00000000
        /*0a14*/ 	.short	0x010a
        /*0a16*/ 	.byte	0xff
	.zero		1


	//   ....[147]....
        /*0a18*/ 	.word	0x00008340
        /*0a1c*/ 	.word	0x00000007
        /*0a20*/ 	.word	0x00000130
        /*0a24*/ 	.short	0x010a
        /*0a26*/ 	.byte	0xff
	.zero		1


	//   ....[148]....
        /*0a28*/ 	.word	0x000083a0
        /*0a2c*/ 	.word	0x00000000
        /*0a30*/ 	.word	0x00000128
        /*0a34*/ 	.short	0x010a
        /*0a36*/ 	.byte	0xff
	.zero		1


	//   ....[149]....
        /*0a38*/ 	.word	0x00008400
        /*0a3c*/ 	.word	0x00000000
        /*0a40*/ 	.word	0x00000118
        /*0a44*/ 	.short	0x010a
        /*0a46*/ 	.byte	0xff
	.zero		1


	//   ....[150]....
        /*0a48*/ 	.word	0x00008450
        /*0a4c*/ 	.word	0x00000003
        /*0a50*/ 	.word	0x00000130
        /*0a54*/ 	.short	0x010a
        /*0a56*/ 	.byte	0xff
	.zero		1


	//   ....[151]....
        /*0a58*/ 	.word	0x000084b0
        /*0a5c*/ 	.word	0x00000000
        /*0a60*/ 	.word	0x00000110
        /*0a64*/ 	.short	0x010a
        /*0a66*/ 	.byte	0xff
	.zero		1


	//   ....[152]....
        /*0a68*/ 	.word	0x00008500
        /*0a6c*/ 	.word	0x00000016
        /*0a70*/ 	.word	0x00000150
        /*0a74*/ 	.short	0x010a
        /*0a76*/ 	.byte	0xff
	.zero		1


	//----- nvinfo : EIATTR_NUM_MBARRIERS
	.align		4
.L_47:
        /*0a78*/ 	.byte	0x03, 0x38
        /*0a7a*/ 	.short	0x0036


	//----- nvinfo : EIATTR_EXIT_INSTR_OFFSETS
	.align		4
        /*0a7c*/ 	.byte	0x04, 0x1c
        /*0a7e*/ 	.short	(.L_49 - .L_48)


	//   ....[0]....
.L_48:
        /*0a80*/ 	.word	0x000031e0


	//   ....[1]....
        /*0a84*/ 	.word	0x000036d0


	//   ....[2]....
        /*0a88*/ 	.word	0x00003730


	//   ....[3]....
        /*0a8c*/ 	.word	0x00004560


	//   ....[4]....
        /*0a90*/ 	.word	0x00005190


	//   ....[5]....
        /*0a94*/ 	.word	0x000051d0


	//   ....[6]....
        /*0a98*/ 	.word	0x000077e0


	//----- nvinfo : EIATTR_MAX_THREADS
	.align		4
.L_49:
        /*0a9c*/ 	.byte	0x04, 0x05
        /*0a9e*/ 	.short	(.L_51 - .L_50)
.L_50:
        /*0aa0*/ 	.word	0x00000100
        /*0aa4*/ 	.word	0x00000001
        /*0aa8*/ 	.word	0x00000001


	//----- nvinfo : EIATTR_CRS_STACK_SIZE
	.align		4
.L_51:
        /*0aac*/ 	.byte	0x04, 0x1e
        /*0aae*/ 	.short	(.L_53 - .L_52)
.L_52:
        /*0ab0*/ 	.word	0x00000000


	//----- nvinfo : EIATTR_CBANK_PARAM_SIZE
	.align		4
.L_53:
        /*0ab4*/ 	.byte	0x03, 0x19
        /*0ab6*/ 	.short	0x0800


	//----- nvinfo : EIATTR_PARAM_CBANK
	.align		4
        /*0ab8*/ 	.byte	0x04, 0x0a
        /*0aba*/ 	.short	(.L_55 - .L_54)
	.align		4
.L_54:
        /*0abc*/ 	.word	index@(.nv.constant0._ZN7cutlass13device_kernelINS_4gemm6kernel13GemmUniversalIN4cute5tupleIJiiiiEEENS1_10collective13CollectiveMmaINS1_35MainloopSm100TmaUmmaWarpSpecializedILi17ELi2ELi4ENS5_IJNS4_1CILi1EEENSA_ILi4EEESB_EEEEENS5_IJNSA_ILi128EEENSA_ILi64EEESG_EEENS_12float_e4m3_tENS5_IJlSB_lEEESI_SJ_NS4_8TiledMMAINS4_8MMA_AtomIJNS4_10MMA_TraitsINS4_19SM100_MMA_F8F6F4_SSEJSI_SI_fSF_SG_NS4_17integral_constantINS4_4UMMA5MajorELSQ_0EEESR_NSO_INSP_7ScaleInELSS_0EEEST_EEEEEENS4_6LayoutINS5_IJSB_SB_SB_EEENS5_IJNSA_ILi0EEESY_SY_EEEEENS5_IJNS4_10UnderscoreES11_S11_EEEEENS4_23SM90_TMA_LOAD_MULTICASTENS4_14ComposedLayoutINS4_7SwizzleILi2ELi4ELi3EEENS4_18smem_ptr_flag_bitsILi8EEENSW_INS5_IJNSA_ILi8EEESG_EEENS5_IJSG_SB_EEEEEEEvNS4_8identityENS4_13SM90_TMA_LOADES1E_vS1F_EENS_8epilogue10collective18CollectiveEpilogueINS1I_23Sm100TmaWarpSpecializedILi1ELi1ELi64ELb0ELb0EEEJSH_NS5_IJNSW_ISF_SB_EENSW_ISG_SB_EEEEESI_SJ_SI_SJ_NS1I_6fusion15FusionCallbacksIS1M_NS1Q_17LinearCombinationISI_fSI_fLNS_15FloatRoundStyleE2EEESH_S1P_JEEENS4_5SM1004TMEM4LOAD26SM100_TMEM_LOAD_32dp32b64xES1G_S1E_NS4_39AutoVectorizingCopyWithAssumedAlignmentILi128EEENS4_14SM90_TMA_STOREES1E_S21_S21_EEEvvEEEEvNT_6ParamsE)
        /*0ac0*/ 	.short	0x0380
        /*0ac2*/ 	.short	0x0800


	//----- nvinfo : EIATTR_SW_WAR
	.align		4
.L_55:
        /*0ac4*/ 	.byte	0x04, 0x36
        /*0ac6*/ 	.short	(.L_57 - .L_56)
.L_56:
        /*0ac8*/ 	.word	0x00000008
.L_57:


//--------------------- .nv.callgraph             --------------------------
	.section	.nv.callgraph,"",@"SHT_CUDA_CALLGRAPH"
	.align	4
	.sectionentsize	8
	.align		4
        /*0000*/ 	.word	0x00000000
	.align		4
        /*0004*/ 	.word	0xffffffff
	.align		4
        /*0008*/ 	.word	index@(_ZN7cutlass13device_kernelINS_4gemm6kernel13GemmUniversalIN4cute5tupleIJiiiiEEENS1_10collective13CollectiveMmaINS1_35MainloopSm100TmaUmmaWarpSpecializedILi17ELi2ELi4ENS5_IJNS4_1CILi1EEENSA_ILi4EEESB_EEEEENS5_IJNSA_ILi128EEENSA_ILi64EEESG_EEENS_12float_e4m3_tENS5_IJlSB_lEEESI_SJ_NS4_8TiledMMAINS4_8MMA_AtomIJNS4_10MMA_TraitsINS4_19SM100_MMA_F8F6F4_SSEJSI_SI_fSF_SG_NS4_17integral_constantINS4_4UMMA5MajorELSQ_0EEESR_NSO_INSP_7ScaleInELSS_0EEEST_EEEEEENS4_6LayoutINS5_IJSB_SB_SB_EEENS5_IJNSA_ILi0EEESY_SY_EEEEENS5_IJNS4_10UnderscoreES11_S11_EEEEENS4_23SM90_TMA_LOAD_MULTICASTENS4_14ComposedLayoutINS4_7SwizzleILi2ELi4ELi3EEENS4_18smem_ptr_flag_bitsILi8EEENSW_INS5_IJNSA_ILi8EEESG_EEENS5_IJSG_SB_EEEEEEEvNS4_8identityENS4_13SM90_TMA_LOADES1E_vS1F_EENS_8epilogue10collective18CollectiveEpilogueINS1I_23Sm100TmaWarpSpecializedILi1ELi1ELi64ELb0ELb0EEEJSH_NS5_IJNSW_ISF_SB_EENSW_ISG_SB_EEEEESI_SJ_SI_SJ_NS1I_6fusion15FusionCallbacksIS1M_NS1Q_17LinearCombinationISI_fSI_fLNS_15FloatRoundStyleE2EEESH_S1P_JEEENS4_5SM1004TMEM4LOAD26SM100_TMEM_LOAD_32dp32b64xES1G_S1E_NS4_39AutoVectorizingCopyWithAssumedAlignmentILi128EEENS4_14SM90_TMA_STOREES1E_S21_S21_EEEvvEEEEvNT_6ParamsE)
	.align		4
        /*000c*/ 	.word	index@(__assertfail)
	.align		4
        /*0010*/ 	.word	0x00000000
	.align		4
        /*0014*/ 	.word	0xfffffffe
	.align		4
        /*0018*/ 	.word	0x00000000
	.align		4
        /*001c*/ 	.word	0xfffffffd
	.align		4
        /*0020*/ 	.word	0x00000000
	.align		4
        /*0024*/ 	.word	0xfffffffc


//--------------------- .nv.constant4             --------------------------
	.section	.nv.constant4,"a",@progbits
	.align	8
	.align		8
.nv.constant4:
        /*0000*/ 	.dword	__assertfail
	.align		8
        /*0008*/ 	.dword	__unnamed_1
	.align		8
        /*0010*/ 	.dword	__unnamed_2
	.align		8
        /*0018*/ 	.dword	_ZN40_INTERNAL_ce2e2964_4_k_cu_c1dc5f56_332694cuda3std3__45__cpo5beginE
	.align		8
        /*0020*/ 	.dword	_ZN40_INTERNAL_ce2e2964_4_k_cu_c1dc5f56_332694cuda3std3__45__cpo3endE
	.align		8
        /*0028*/ 	.dword	_ZN40_INTERNAL_ce2e2964_4_k_cu_c1dc5f56_332694cuda3std3__45__cpo6cbeginE
	.align		8
        /*0030*/ 	.dword	_ZN40_INTERNAL_ce2e2964_4_k_cu_c1dc5f56_332694cuda3std3__45__cpo4cendE
	.align		8
        /*0038*/ 	.dword	_ZN40_INTERNAL_ce2e2964_4_k_cu_c1dc5f56_332694cuda3std3__442_GLOBAL__N__ce2e2964_4_k_cu_c1dc5f56_332696ignoreE
	.align		8
        /*0040*/ 	.dword	_ZN40_INTERNAL_ce2e2964_4_k_cu_c1dc5f56_332694cuda3std3__419piecewise_constructE
	.align		8
        /*0048*/ 	.dword	_ZN40_INTERNAL_ce2e2964_4_k_cu_c1dc5f56_332694cuda3std3__48in_placeE
	.align		8
        /*0050*/ 	.dword	_ZN40_INTERNAL_ce2e2964_4_k_cu_c1dc5f56_332694cuda3std6ranges3__45__cpo4swapE
	.align		8
        /*0058*/ 	.dword	_ZN40_INTERNAL_ce2e2964_4_k_cu_c1dc5f56_332694cuda3std6ranges3__45__cpo9iter_moveE
	.align		8
        /*0060*/ 	.dword	_ZN40_INTERNAL_ce2e2964_4_k_cu_c1dc5f56_332694cute7productE
	.align		8
        /*0068*/ 	.dword	_ZN40_INTERNAL_ce2e2964_4_k_cu_c1dc5f56_332694cute1_E
	.align		8
        /*0070*/ 	.dword	$str$25
	.align		8
        /*0078*/ 	.dword	$str$26
	.align		8
        /*0080*/ 	.dword	$str$27
	.align		8
        /*0088*/ 	.dword	$str$28


//--------------------- .text._ZN7cutlass13device_kernelINS_4gemm6kernel13GemmUniversalIN4cute5tupleIJiiiiEEENS1_10collective13CollectiveMmaINS1_35MainloopSm100TmaUmmaWarpSpecializedILi17ELi2ELi4ENS5_IJNS4_1CILi1EEENSA_ILi4EEESB_EEEEENS5_IJNSA_ILi128EEENSA_ILi64EEESG_EEENS_12float_e4m3_tENS5_IJlSB_lEEESI_SJ_NS4_8TiledMMAINS4_8MMA_AtomIJNS4_10MMA_TraitsINS4_19SM100_MMA_F8F6F4_SSEJSI_SI_fSF_SG_NS4_17integral_constantINS4_4UMMA5MajorELSQ_0EEESR_NSO_INSP_7ScaleInELSS_0EEEST_EEEEEENS4_6LayoutINS5_IJSB_SB_SB_EEENS5_IJNSA_ILi0EEESY_SY_EEEEENS5_IJNS4_10UnderscoreES11_S11_EEEEENS4_23SM90_TMA_LOAD_MULTICASTENS4_14ComposedLayoutINS4_7SwizzleILi2ELi4ELi3EEENS4_18smem_ptr_flag_bitsILi8EEENSW_INS5_IJNSA_ILi8EEESG_EEENS5_IJSG_SB_EEEEEEEvNS4_8identityENS4_13SM90_TMA_LOADES1E_vS1F_EENS_8epilogue10collective18CollectiveEpilogueINS1I_23Sm100TmaWarpSpecializedILi1ELi1ELi64ELb0ELb0EEEJSH_NS5_IJNSW_ISF_SB_EENSW_ISG_SB_EEEEESI_SJ_SI_SJ_NS1I_6fusion15FusionCallbacksIS1M_NS1Q_17LinearCombinationISI_fSI_fLNS_15FloatRoundStyleE2EEESH_S1P_JEEENS4_5SM1004TMEM4LOAD26SM100_TMEM_LOAD_32dp32b64xES1G_S1E_NS4_39AutoVectorizingCopyWithAssumedAlignmentILi128EEENS4_14SM90_TMA_STOREES1E_S21_S21_EEEvvEEEEvNT_6ParamsE --------------------------
	.section	.text._ZN7cutlass13device_kernelINS_4gemm6kernel13GemmUniversalIN4cute5tupleIJiiiiEEENS1_10collective13CollectiveMmaINS1_35MainloopSm100TmaUmmaWarpSpecializedILi17ELi2ELi4ENS5_IJNS4_1CILi1EEENSA_ILi4EEESB_EEEEENS5_IJNSA_ILi128EEENSA_ILi64EEESG_EEENS_12float_e4m3_tENS5_IJlSB_lEEESI_SJ_NS4_8TiledMMAINS4_8MMA_AtomIJNS4_10MMA_TraitsINS4_19SM100_MMA_F8F6F4_SSEJSI_SI_fSF_SG_NS4_17integral_constantINS4_4UMMA5MajorELSQ_0EEESR_NSO_INSP_7ScaleInELSS_0EEEST_EEEEEENS4_6LayoutINS5_IJSB_SB_SB_EEENS5_IJNSA_ILi0EEESY_SY_EEEEENS5_IJNS4_10UnderscoreES11_S11_EEEEENS4_23SM90_TMA_LOAD_MULTICASTENS4_14ComposedLayoutINS4_7SwizzleILi2ELi4ELi3EEENS4_18smem_ptr_flag_bitsILi8EEENSW_INS5_IJNSA_ILi8EEESG_EEENS5_IJSG_SB_EEEEEEEvNS4_8identityENS4_13SM90_TMA_LOADES1E_vS1F_EENS_8epilogue10collective18CollectiveEpilogueINS1I_23Sm100TmaWarpSpecializedILi1ELi1ELi64ELb0ELb0EEEJSH_NS5_IJNSW_ISF_SB_EENSW_ISG_SB_EEEEESI_SJ_SI_SJ_NS1I_6fusion15FusionCallbacksIS1M_NS1Q_17LinearCombinationISI_fSI_fLNS_15FloatRoundStyleE2EEESH_S1P_JEEENS4_5SM1004TMEM4LOAD26SM100_TMEM_LOAD_32dp32b64xES1G_S1E_NS4_39AutoVectorizingCopyWithAssumedAlignmentILi128EEENS4_14SM90_TMA_STOREES1E_S21_S21_EEEvvEEEEvNT_6ParamsE,"ax",@progbits
	.align	128
.text._ZN7cutlass13device_kernelINS_4gemm6kernel13GemmUniversalIN4cute5tupleIJiiiiEEENS1_10collective13CollectiveMmaINS1_35MainloopSm100TmaUmmaWarpSpecializedILi17ELi2ELi4ENS5_IJNS4_1CILi1EEENSA_ILi4EEESB_EEEEENS5_IJNSA_ILi128EEENSA_ILi64EEESG_EEENS_12float_e4m3_tENS5_IJlSB_lEEESI_SJ_NS4_8TiledMMAINS4_8MMA_AtomIJNS4_10MMA_TraitsINS4_19SM100_MMA_F8F6F4_SSEJSI_SI_fSF_SG_NS4_17integral_constantINS4_4UMMA5MajorELSQ_0EEESR_NSO_INSP_7ScaleInELSS_0EEEST_EEEEEENS4_6LayoutINS5_IJSB_SB_SB_EEENS5_IJNSA_ILi0EEESY_SY_EEEEENS5_IJNS4_10UnderscoreES11_S11_EEEEENS4_23SM90_TMA_LOAD_MULTICASTENS4_14ComposedLayoutINS4_7SwizzleILi2ELi4ELi3EEENS4_18smem_ptr_flag_bitsILi8EEENSW_INS5_IJNSA_ILi8EEESG_EEENS5_IJSG_SB_EEEEEEEvNS4_8identityENS4_13SM90_TMA_LOADES1E_vS1F_EENS_8epilogue10collective18CollectiveEpilogueINS1I_23Sm100TmaWarpSpecializedILi1ELi1ELi64ELb0ELb0EEEJSH_NS5_IJNSW_ISF_SB_EENSW_ISG_SB_EEEEESI_SJ_SI_SJ_NS1I_6fusion15FusionCallbacksIS1M_NS1Q_17LinearCombinationISI_fSI_fLNS_15FloatRoundStyleE2EEESH_S1P_JEEENS4_5SM1004TMEM4LOAD26SM100_TMEM_LOAD_32dp32b64xES1G_S1E_NS4_39AutoVectorizingCopyWithAssumedAlignmentILi128EEENS4_14SM90_TMA_STOREES1E_S21_S21_EEEvvEEEEvNT_6ParamsE:
        .type           _ZN7cutlass13device_kernelINS_4gemm6kernel13GemmUniversalIN4cute5tupleIJiiiiEEENS1_10collective13CollectiveMmaINS1_35MainloopSm100TmaUmmaWarpSpecializedILi17ELi2ELi4ENS5_IJNS4_1CILi1EEENSA_ILi4EEESB_EEEEENS5_IJNSA_ILi128EEENSA_ILi64EEESG_EEENS_12float_e4m3_tENS5_IJlSB_lEEESI_SJ_NS4_8TiledMMAINS4_8MMA_AtomIJNS4_10MMA_TraitsINS4_19SM100_MMA_F8F6F4_SSEJSI_SI_fSF_SG_NS4_17integral_constantINS4_4UMMA5MajorELSQ_0EEESR_NSO_INSP_7ScaleInELSS_0EEEST_EEEEEENS4_6LayoutINS5_IJSB_SB_SB_EEENS5_IJNSA_ILi0EEESY_SY_EEEEENS5_IJNS4_10UnderscoreES11_S11_EEEEENS4_23SM90_TMA_LOAD_MULTICASTENS4_14ComposedLayoutINS4_7SwizzleILi2ELi4ELi3EEENS4_18smem_ptr_flag_bitsILi8EEENSW_INS5_IJNSA_ILi8EEESG_EEENS5_IJSG_SB_EEEEEEEvNS4_8identityENS4_13SM90_TMA_LOADES1E_vS1F_EENS_8epilogue10collective18CollectiveEpilogueINS1I_23Sm100TmaWarpSpecializedILi1ELi1ELi64ELb0ELb0EEEJSH_NS5_IJNSW_ISF_SB_EENSW_ISG_SB_EEEEESI_SJ_SI_SJ_NS1I_6fusion15FusionCallbacksIS1M_NS1Q_17LinearCombinationISI_fSI_fLNS_15FloatRoundStyleE2EEESH_S1P_JEEENS4_5SM1004TMEM4LOAD26SM100_TMEM_LOAD_32dp32b64xES1G_S1E_NS4_39AutoVectorizingCopyWithAssumedAlignmentILi128EEENS4_14SM90_TMA_STOREES1E_S21_S21_EEEvvEEEEvNT_6ParamsE,@function
        .size           _ZN7cutlass13device_kernelINS_4gemm6kernel13GemmUniversalIN4cute5tupleIJiiiiEEENS1_10collective13CollectiveMmaINS1_35MainloopSm100TmaUmmaWarpSpecializedILi17ELi2ELi4ENS5_IJNS4_1CILi1EEENSA_ILi4EEESB_EEEEENS5_IJNSA_ILi128EEENSA_ILi64EEESG_EEENS_12float_e4m3_tENS5_IJlSB_lEEESI_SJ_NS4_8TiledMMAINS4_8MMA_AtomIJNS4_10MMA_TraitsINS4_19SM100_MMA_F8F6F4_SSEJSI_SI_fSF_SG_NS4_17integral_constantINS4_4UMMA5MajorELSQ_0EEESR_NSO_INSP_7ScaleInELSS_0EEEST_EEEEEENS4_6LayoutINS5_IJSB_SB_SB_EEENS5_IJNSA_ILi0EEESY_SY_EEEEENS5_IJNS4_10UnderscoreES11_S11_EEEEENS4_23SM90_TMA_LOAD_MULTICASTENS4_14ComposedLayoutINS4_7SwizzleILi2ELi4ELi3EEENS4_18smem_ptr_flag_bitsILi8EEENSW_INS5_IJNSA_ILi8EEESG_EEENS5_IJSG_SB_EEEEEEEvNS4_8identityENS4_13SM90_TMA_LOADES1E_vS1F_EENS_8epilogue10collective18CollectiveEpilogueINS1I_23Sm100TmaWarpSpecializedILi1ELi1ELi64ELb0ELb0EEEJSH_NS5_IJNSW_ISF_SB_EENSW_ISG_SB_EEEEESI_SJ_SI_SJ_NS1I_6fusion15FusionCallbacksIS1M_NS1Q_17LinearCombinationISI_fSI_fLNS_15FloatRoundStyleE2EEESH_S1P_JEEENS4_5SM1004TMEM4LOAD26SM100_TMEM_LOAD_32dp32b64xES1G_S1E_NS4_39AutoVectorizingCopyWithAssumedAlignmentILi128EEENS4_14SM90_TMA_STOREES1E_S21_S21_EEEvvEEEEvNT_6ParamsE,(.L_x_175 - _ZN7cutlass13device_kernelINS_4gemm6kernel13GemmUniversalIN4cute5tupleIJiiiiEEENS1_10collective13CollectiveMmaINS1_35MainloopSm100TmaUmmaWarpSpecializedILi17ELi2ELi4ENS5_IJNS4_1CILi1EEENSA_ILi4EEESB_EEEEENS5_IJNSA_ILi128EEENSA_ILi64EEESG_EEENS_12float_e4m3_tENS5_IJlSB_lEEESI_SJ_NS4_8TiledMMAINS4_8MMA_AtomIJNS4_10MMA_TraitsINS4_19SM100_MMA_F8F6F4_SSEJSI_SI_fSF_SG_NS4_17integral_constantINS4_4UMMA5MajorELSQ_0EEESR_NSO_INSP_7ScaleInELSS_0EEEST_EEEEEENS4_6LayoutINS5_IJSB_SB_SB_EEENS5_IJNSA_ILi0EEESY_SY_EEEEENS5_IJNS4_10UnderscoreES11_S11_EEEEENS4_23SM90_TMA_LOAD_MULTICASTENS4_14ComposedLayoutINS4_7SwizzleILi2ELi4ELi3EEENS4_18smem_ptr_flag_bitsILi8EEENSW_INS5_IJNSA_ILi8EEESG_EEENS5_IJSG_SB_EEEEEEEvNS4_8identityENS4_13SM90_TMA_LOADES1E_vS1F_EENS_8epilogue10collective18CollectiveEpilogueINS1I_23Sm100TmaWarpSpecializedILi1ELi1ELi64ELb0ELb0EEEJSH_NS5_IJNSW_ISF_SB_EENSW_ISG_SB_EEEEESI_SJ_SI_SJ_NS1I_6fusion15FusionCallbacksIS1M_NS1Q_17LinearCombinationISI_fSI_fLNS_15FloatRoundStyleE2EEESH_S1P_JEEENS4_5SM1004TMEM4LOAD26SM100_TMEM_LOAD_32dp32b64xES1G_S1E_NS4_39AutoVectorizingCopyWithAssumedAlignmentILi128EEENS4_14SM90_TMA_STOREES1E_S21_S21_EEEvvEEEEvNT_6ParamsE)
        .other          _ZN7cutlass13device_kernelINS_4gemm6kernel13GemmUniversalIN4cute5tupleIJiiiiEEENS1_10collective13CollectiveMmaINS1_35MainloopSm100TmaUmmaWarpSpecializedILi17ELi2ELi4ENS5_IJNS4_1CILi1EEENSA_ILi4EEESB_EEEEENS5_IJNSA_ILi128EEENSA_ILi64EEESG_EEENS_12float_e4m3_tENS5_IJlSB_lEEESI_SJ_NS4_8TiledMMAINS4_8MMA_AtomIJNS4_10MMA_TraitsINS4_19SM100_MMA_F8F6F4_SSEJSI_SI_fSF_SG_NS4_17integral_constantINS4_4UMMA5MajorELSQ_0EEESR_NSO_INSP_7ScaleInELSS_0EEEST_EEEEEENS4_6LayoutINS5_IJSB_SB_SB_EEENS5_IJNSA_ILi0EEESY_SY_EEEEENS5_IJNS4_10UnderscoreES11_S11_EEEEENS4_23SM90_TMA_LOAD_MULTICASTENS4_14ComposedLayoutINS4_7SwizzleILi2ELi4ELi3EEENS4_18smem_ptr_flag_bitsILi8EEENSW_INS5_IJNSA_ILi8EEESG_EEENS5_IJSG_SB_EEEEEEEvNS4_8identityENS4_13SM90_TMA_LOADES1E_vS1F_EENS_8epilogue10collective18CollectiveEpilogueINS1I_23Sm100TmaWarpSpecializedILi1ELi1ELi64ELb0ELb0EEEJSH_NS5_IJNSW_ISF_SB_EENSW_ISG_SB_EEEEESI_SJ_SI_SJ_NS1I_6fusion15FusionCallbacksIS1M_NS1Q_17LinearCombinationISI_fSI_fLNS_15FloatRoundStyleE2EEESH_S1P_JEEENS4_5SM1004TMEM4LOAD26SM100_TMEM_LOAD_32dp32b64xES1G_S1E_NS4_39AutoVectorizingCopyWithAssumedAlignmentILi128EEENS4_14SM90_TMA_STOREES1E_S21_S21_EEEvvEEEEvNT_6ParamsE,@"STO_CUDA_ENTRY STV_DEFAULT"
_ZN7cutlass13device_kernelINS_4gemm6kernel13GemmUniversalIN4cute5tupleIJiiiiEEENS1_10collective13CollectiveMmaINS1_35MainloopSm100TmaUmmaWarpSpecializedILi17ELi2ELi4ENS5_IJNS4_1CILi1EEENSA_ILi4EEESB_EEEEENS5_IJNSA_ILi128EEENSA_ILi64EEESG_EEENS_12float_e4m3_tENS5_IJlSB_lEEESI_SJ_NS4_8TiledMMAINS4_8MMA_AtomIJNS4_10MMA_TraitsINS4_19SM100_MMA_F8F6F4_SSEJSI_SI_fSF_SG_NS4_17integral_constantINS4_4UMMA5MajorELSQ_0EEESR_NSO_INSP_7ScaleInELSS_0EEEST_EEEEEENS4_6LayoutINS5_IJSB_SB_SB_EEENS5_IJNSA_ILi0EEESY_SY_EEEEENS5_IJNS4_10UnderscoreES11_S11_EEEEENS4_23SM90_TMA_LOAD_MULTICASTENS4_14ComposedLayoutINS4_7SwizzleILi2ELi4ELi3EEENS4_18smem_ptr_flag_bitsILi8EEENSW_INS5_IJNSA_ILi8EEESG_EEENS5_IJSG_SB_EEEEEEEvNS4_8identityENS4_13SM90_TMA_LOADES1E_vS1F_EENS_8epilogue10collective18CollectiveEpilogueINS1I_23Sm100TmaWarpSpecializedILi1ELi1ELi64ELb0ELb0EEEJSH_NS5_IJNSW_ISF_SB_EENSW_ISG_SB_EEEEESI_SJ_SI_SJ_NS1I_6fusion15FusionCallbacksIS1M_NS1Q_17LinearCombinationISI_fSI_fLNS_15FloatRoundStyleE2EEESH_S1P_JEEENS4_5SM1004TMEM4LOAD26SM100_TMEM_LOAD_32dp32b64xES1G_S1E_NS4_39AutoVectorizingCopyWithAssumedAlignmentILi128EEENS4_14SM90_TMA_STOREES1E_S21_S21_EEEvvEEEEvNT_6ParamsE:
[----:B------:R-:W1:Y:S01]  /*0000*/  LDC R1, c[0x0][0x37c] ;  /* 0x0000df00ff017b82 */ /* 0x000e620000000800 */
[----:B------:R-:W2:Y:S01]  /*0010*/  S2R R131, SR_TID.X ;  /* 0x0000000000837919 */ /* 0x000ea20000002100 */
[----:B------:R-:W3:Y:S01]  /*0020*/  LDCU.64 UR8, c[0x0][0x890] ;  /* 0x00011200ff0877ac */ /* 0x000ee20008000a00 */
[----:B------:R-:W-:Y:S02]  /*0030*/  PRMT R141, RZ, 0x7610, R141 ;  /* 0x00007610ff8d7816 */ /* 0x000fe4000000008d */
[----:B------:R-:W-:Y:S01]  /*0040*/  ELECT P3, URZ, PT ;  /* 0x0000000000ff782f */ /* 0x000fe20003860000 */
[----:B---3--:R-:W-:-:S04]  /*0050*/  UISETP.NE.U32.AND UP0, UPT, UR8, URZ, UPT ;  /* 0x000000ff0800728c */ /* 0x008fc8000bf05070 */
[----:B------:R-:W-:Y:S01]  /*0060*/  UISETP.NE.AND.EX UP0, UPT, UR9, URZ, UPT, UP0 ;  /* 0x000000ff0900728c */ /* 0x000fe2000bf05300 */
[----:B--2---:R-:W-:-:S05]  /*0070*/  SHF.R.U32.HI R142, RZ, 0x5, R131 ;  /* 0x00000005ff8e7819 */ /* 0x004fca0000011683 */
[----:B------:R-:W2:Y:S02]  /*0080*/  SHFL.IDX PT, R0, R142, RZ, 0x1f ;  /* 0x00001fff8e007589 */ /* 0x000ea400000e0000 */
[----:B--2---:R-:W-:Y:S01]  /*0090*/  R2UR UR22, R0 ;  /* 0x00000000001672ca */ /* 0x004fe200000e0000 */
[----:B-1----:R-:W-:-:S14]  /*00a0*/  BRA.U UP0, `(.L_x_0) ;  /* 0x0000000100307547 */ /* 0x002fdc000b800000 */
[----:B------:R-:W1:Y:S02]  /*00b0*/  LDCU.64 UR4, c[0x0][0x888] ;  /* 0x00011100ff0477ac */ /* 0x000e640008000a00 */
[----:B-1----:R-:W-:-:S04]  /*00c0*/  UISETP.NE.U32.AND UP0, UPT, UR4, URZ, UPT ;  /* 0x000000ff0400728c */ /* 0x002fc8000bf05070 */
[----:B------:R-:W-:-:S09]  /*00d0*/  UISETP.NE.AND.EX UP0, UPT, UR5, URZ, UPT, UP0 ;  /* 0x000000ff0500728c */ /* 0x000fd2000bf05300 */
[----:B------:R-:W-:Y:S05]  /*00e0*/  BRA.U !UP0, `(.L_x_1) ;  /* 0x0000000108147547 */ /* 0x000fea000b800000 */
[----:B------:R-:W1:Y:S01]  /*00f0*/  LDC.64 R2, c[0x0][0x888] ;  /* 0x00022200ff027b82 */ /* 0x000e620000000a00 */
[----:B------:R-:W1:Y:S02]  /*0100*/  LDCU.64 UR4, c[0x0][0x358] ;  /* 0x00006b00ff0477ac */ /* 0x000e640008000a00 */
[----:B-1----:R1:W5:Y:S01]  /*0110*/  LDG.E R71, desc[UR4][R2.64] ;  /* 0x0000000402477981 */ /* 0x002362000c1e1900 */
[----:B------:R-:W-:Y:S01]  /*0120*/  HFMA2 R141, -RZ, RZ, 0, 5.9604644775390625e-08 ;  /* 0x00000001ff8d7431 */ /* 0x000fe200000001ff */
[----:B------:R-:W-:Y:S05]  /*0130*/  BRA `(.L_x_0) ;  /* 0x00000000000c7947 */ /* 0x000fea0003800000 */
.L_x_1:
[----:B------:R-:W1:Y:S01]  /*0140*/  LDCU UR4, c[0x0][0x880] ;  /* 0x00011000ff0477ac */ /* 0x000e620008000800 */
[----:B------:R-:W-:Y:S01]  /*0150*/  HFMA2 R141, -RZ, RZ, 0, 5.9604644775390625e-08 ;  /* 0x00000001ff8d7431 */ /* 0x000fe200000001ff */
[----:B-1----:R-:W-:-:S07]  /*0160*/  MOV R71, UR4 ;  /* 0x0000000400477c02 */ /* 0x002fce0008000f00 */
.L_x_0:
[----:B------:R-:W2:Y:S02]  /*0170*/  LDCU.64 UR4, c[0x0][0x8b0] ;  /* 0x00011600ff0477ac */ /* 0x000ea40008000a00 */
[----:B--2---:R-:W-:-:S04]  /*0180*/  UISETP.NE.U32.AND UP0, UPT, UR4, URZ, UPT ;  /* 0x000000ff0400728c */ /* 0x004fc8000bf05070 */
[----:B------:R-:W-:-:S09]  /*0190*/  UISETP.NE.AND.EX UP0, UPT, UR5, URZ, UPT, UP0 ;  /* 0x000000ff0500728c */ /* 0x000fd2000bf05300 */
[----:B------:R-:W-:Y:S05]  /*01a0*/  BRA.U UP0, `(.L_x_2) ;  /* 0x0000000100287547 */ /* 0x000fea000b800000 */
[----:B------:R-:W2:Y:S02]  /*01b0*/  LDCU.64 UR4, c[0x0][0x8a8] ;  /* 0x00011500ff0477ac */ /* 0x000ea40008000a00 */
[----:B--2---:R-:W-:-:S04]  /*01c0*/  UISETP.NE.U32.AND UP0, UPT, UR4, URZ, UPT ;  /* 0x000000ff0400728c */ /* 0x004fc8000bf05070 */
[----:B------:R-:W-:-:S09]  /*01d0*/  UISETP.NE.AND.EX UP0, UPT, UR5, URZ, UPT, UP0 ;  /* 0x000000ff0500728c */ /* 0x000fd2000bf05300 */
[----:B------:R-:W-:Y:S05]  /*01e0*/  BRA.U !UP0, `(.L_x_3) ;  /* 0x0000000108107547 */ /* 0x000fea000b800000 */
[----:B-1----:R-:W1:Y:S01]  /*01f0*/  LDC.64 R2, c[0x0][0x8a8] ;  /* 0x00022a00ff027b82 */ /* 0x002e620000000a00 */
[----:B------:R-:W1:Y:S02]  /*0200*/  LDCU.64 UR4, c[0x0][0x358] ;  /* 0x00006b00ff0477ac */ /* 0x000e640008000a00 */
[----:B-1----:R2:W5:Y:S01]  /*0210*/  LDG.E R70, desc[UR4][R2.64] ;  /* 0x0000000402467981 */ /* 0x002562000c1e1900 */
[----:B------:R-:W-:Y:S05]  /*0220*/  BRA `(.L_x_2) ;  /* 0x0000000000087947 */ /* 0x000fea0003800000 */
.L_x_3:
[----:B------:R-:W2:Y:S02]  /*0230*/  LDCU UR4, c[0x0][0x8a0] ;  /* 0x00011400ff0477ac */ /* 0x000ea40008000800 */
[----:B--2---:R-:W-:Y:S02]  /*0240*/  MOV R70, UR4 ;  /* 0x0000000400467c02 */ /* 0x004fe40008000f00 */
.L_x_2:
[----:B------:R-:W-:Y:S01]  /*0250*/  IMAD.U32 R0, RZ, RZ, UR22 ;  /* 0x00000016ff007e24 */ /* 0x000fe2000f8e00ff */
[----:B------:R-:W-:Y:S04]  /*0260*/  BSSY.RECONVERGENT B0, `(.L_x_4) ;  /* 0x000000c000007945 */ /* 0x000fe80003800200 */
[C---:B------:R-:W-:Y:S02]  /*0270*/  ISETP.NE.OR P1, PT, R0.reuse, 0x1, !P3 ;  /* 0x000000010000780c */ /* 0x040fe40005f25670 */
[----:B------:R-:W-:-:S11]  /*0280*/  ISETP.NE.OR P0, PT, R0, 0x3, !P3 ;  /* 0x000000030000780c */ /* 0x000fd60005f05670 */
[----:B------:R-:W-:Y:S05]  /*0290*/  @P1 BRA `(.L_x_5) ;  /* 0x0000000000201947 */ /* 0x000fea0003800000 */
[----:B------:R-:W3:Y:S02]  /*02a0*/  LDCU.64 UR4, c[0x0][0x348] ;  /* 0x00006900ff0477ac */ /* 0x000ee40008000a00 */
[----:B---3--:R-:W-:Y:S02]  /*02b0*/  UIADD3 UR6, UP1, UPT, UR4, 0x80, URZ ;  /* 0x0000008004067890 */ /* 0x008fe4000ff3e0ff */
[----:B------:R-:W-:Y:S02]  /*02c0*/  UIADD3 UR4, UP0, UPT, UR4, 0x180, URZ ;  /* 0x0000018004047890 */ /* 0x000fe4000ff1e0ff */
[----:B------:R-:W-:Y:S02]  /*02d0*/  UIADD3.X UR7, UPT, UPT, URZ, UR5, URZ, UP1, !UPT ;  /* 0x00000005ff077290 */ /* 0x000fe40008ffe4ff */
[----:B------:R-:W-:-:S07]  /*02e0*/  UIADD3.X UR5, UPT, UPT, URZ, UR5, URZ, UP0, !UPT ;  /* 0x00000005ff057290 */ /* 0x000fce00087fe4ff */
[----:B------:R3:W-:Y:S02]  /*02f0*/  UTMACCTL.PF [UR6] ;  /* 0x00000000060079b9 */ /* 0x0007e40008040000 */
[----:B------:R3:W-:Y:S02]  /*0300*/  UTMACCTL.PF [UR4] ;  /* 0x00000000040079b9 */ /* 0x0007e40008040000 */
[----:B---3--:R-:W-:Y:S01]  /*0310*/  NOP ;  /* 0x0000000000007918 */ /* 0x008fe20000000000 */
.L_x_5:
[----:B------:R-:W-:Y:S05]  /*0320*/  BSYNC.RECONVERGENT B0 ;  /* 0x0000000000007941 */ /* 0x000fea0003800200 */
.L_x_4:
[----:B------:R-:W-:Y:S04]  /*0330*/  BSSY.RECONVERGENT B0, `(.L_x_6) ;  /* 0x000000a000007945 */ /* 0x000fe80003800200 */
        /* <DEDUP_REMOVED lines=9> */
.L_x_7:
[----:B------:R-:W-:Y:S05]  /*03d0*/  BSYNC.RECONVERGENT B0 ;  /* 0x0000000000007941 */ /* 0x000fea0003800200 */
.L_x_6:
[----:B------:R-:W3:Y:S01]  /*03e0*/  LDCU.64 UR4, c[0x0][0x888] ;  /* 0x00011100ff0477ac */ /* 0x000ee20008000a00 */
[----:B------:R-:W-:Y:S02]  /*03f0*/  UISETP.EQ.U32.AND UP1, UPT, UR8, URZ, UPT ;  /* 0x000000ff0800728c */ /* 0x000fe4000bf22070 */
[----:B------:R-:W-:Y:S02]  /*0400*/  UPLOP3.LUT UP3, UPT, UPT, UPT, UPT, 0x80, 0x8 ;  /* 0x000000000008789c */ /* 0x000fe40003f6f070 */
[----:B---3--:R-:W-:-:S04]  /*0410*/  UISETP.NE.U32.AND UP0, UPT, UR4, URZ, UPT ;  /* 0x000000ff0400728c */ /* 0x008fc8000bf05070 */
[----:B------:R-:W-:-:S04]  /*0420*/  UISETP.NE.AND.EX UP0, UPT, UR5, URZ, UPT, UP0 ;  /* 0x000000ff0500728c */ /* 0x000fc8000bf05300 */
[----:B------:R-:W-:-:S04]  /*0430*/  UISETP.EQ.OR.EX UP2, UPT, UR9, URZ, !UP0, UP1 ;  /* 0x000000ff0900728c */ /* 0x000fc8000c742710 */
[----:B------:R-:W-:-:S05]  /*0440*/  UP2UR UR60, UPR, URZ, 0x4 ;  /* 0x00000004ff3c7883 */ /* 0x000fca0008000000 */
[----:B------:R-:W-:Y:S07]  /*0450*/  BRA.U !UP2, `(.L_x_8) ;  /* 0x000000010a207547 */ /* 0x000fee000b800000 */
[----:B------:R-:W-:Y:S01]  /*0460*/  UISETP.NE.U32.AND UP1, UPT, UR8, URZ, UPT ;  /* 0x000000ff0800728c */ /* 0x000fe2000bf25070 */
[----:B-----5:R-:W-:Y:S01]  /*0470*/  FSETP.NEU.AND P0, PT, R71, RZ, PT ;  /* 0x000000ff4700720b */ /* 0x020fe20003f0d000 */
[----:B------:R-:W-:Y:S02]  /*0480*/  USEL UR4, URZ, 0xffffffff, UP0 ;  /* 0xffffffffff047887 */ /* 0x000fe40008000000 */
[----:B------:R-:W-:-:S10]  /*0490*/  UISETP.NE.AND.EX UP1, UPT, UR9, URZ, UPT, UP1 ;  /* 0x000000ff0900728c */ /* 0x000fd4000bf25310 */
[----:B------:R-:W-:Y:S01]  /*04a0*/  VOTEU.ANY UP0, P0 ;  /* 0x0000000000ff7886 */ /* 0x000fe20000000100 */
[----:B------:R-:W-:-:S04]  /*04b0*/  @!UP1 USEL UR4, URZ, 0xffffffff, UP0 ;  /* 0xffffffffff049887 */ /* 0x000fc80008000000 */
[----:B------:R-:W-:-:S04]  /*04c0*/  ULOP3.LUT UR4, UR4, 0x1, URZ, 0xc0, !UPT ;  /* 0x0000000104047892 */ /* 0x000fc8000f8ec0ff */
[----:B------:R-:W-:-:S11]  /*04d0*/  UISETP.NE.U32.AND UP3, UPT, UR4, 0x1, UPT ;  /* 0x000000010400788c */ /* 0x000fd6000bf65070 */
.L_x_8:
[----:B-12---:R-:W1:Y:S01]  /*04e0*/  SHFL.IDX PT, R2, R142, RZ, 0x1f ;  /* 0x00001fff8e027589 */ /* 0x006e6200000e0000 */
[----:B------:R-:W-:-:S04]  /*04f0*/  UISETP.NE.AND UP0, UPT, UR22, 0x2, UPT ;  /* 0x000000021600788c */ /* 0x000fc8000bf05270 */
[----:B------:R-:W-:Y:S01]  /*0500*/  USEL UR34, URZ, 0x1, UP0 ;  /* 0x00000001ff227887 */ /* 0x000fe20008000000 */
[----:B-1----:R-:W-:-:S13]  /*0510*/  ISETP.NE.AND P0, PT, R2, RZ, PT ;  /* 0x000000ff0200720c */ /* 0x002fda0003f05270 */
[----:B------:R-:W-:Y:S05]  /*0520*/  @P0 BRA `(.L_x_9) ;  /* 0x0000000000cc0947 */ /* 0x000fea0003800000 */
[----:B------:R-:W-:Y:S01]  /*0530*/  ELECT P0, URZ, PT ;  /* 0x0000000000ff782f */ /* 0x000fe20003800000 */
[----:B------:R-:W-:-:S12]  /*0540*/  BSSY.RECONVERGENT B0, `(.L_x_9) ;  /* 0x0000031000007945 */ /* 0x000fd80003800200 */
[----:B------:R-:W-:Y:S05]  /*0550*/  @!P0 BRA `(.L_x_10) ;  /* 0x0000000000bc8947 */ /* 0x000fea0003800000 */
[----:B------:R-:W1:Y:S01]  /*0560*/  S2UR UR4, SR_CgaCtaId ;  /* 0x00000000000479c3 */ /* 0x000e620000008800 */
[----:B------:R-:W-:Y:S01]  /*0570*/  UMOV UR5, 0x400 ;  /* 0x0000040000057882 */ /* 0x000fe20000000000 */
[----:B------:R-:W-:Y:S01]  /*0580*/  UMOV UR8, 0x1 ;  /* 0x0000000100087882 */ /* 0x000fe20000000000 */
[----:B------:R-:W-:Y:S01]  /*0590*/  UMOV UR6, 0x4 ;  /* 0x0000000400067882 */ /* 0x000fe20000000000 */
[----:B------:R-:W-:-:S04]  /*05a0*/  UIADD3 UR8, UPT, UPT, -UR8, 0x100000, URZ ;  /* 0x0010000008087890 */ /* 0x000fc8000fffe1ff */
[----:B------:R-:W-:Y:S02]  /*05b0*/  USHF.L.U32 UR9, UR8, 0xb, URZ ;  /* 0x0000000b08097899 */ /* 0x000fe400080006ff */
[----:B------:R-:W-:Y:S02]  /*05c0*/  USHF.L.U32 UR8, UR8, 0x1, URZ ;  /* 0x0000000108087899 */ /* 0x000fe400080006ff */
[----:B------:R-:W-:-:S04]  /*05d0*/  UIADD3 UR6, UPT, UPT, -UR6, 0x100000, URZ ;  /* 0x0010000006067890 */ /* 0x000fc8000fffe1ff */
[----:B------:R-:W-:Y:S02]  /*05e0*/  USHF.L.U32 UR7, UR6, 0xb, URZ ;  /* 0x0000000b06077899 */ /* 0x000fe400080006ff */
[----:B------:R-:W-:Y:S02]  /*05f0*/  USHF.L.U32 UR6, UR6, 0x1, URZ ;  /* 0x0000000106067899 */ /* 0x000fe400080006ff */
[----:B-1----:R-:W-:Y:S01]  /*0600*/  ULEA UR4, UR4, UR5, 0x18 ;  /* 0x0000000504047291 */ /* 0x002fe2000f8ec0ff */
[----:B------:R-:W1:Y:S11]  /*0610*/  FENCE.VIEW.ASYNC.S ;  /* 0x00000000000073c6 */ /* 0x000e760000000000 */
[----:B-1----:R1:W2:Y:S01]  /*0620*/  SYNCS.EXCH.64 URZ, [UR4], UR8 ;  /* 0x0000000804ff75b2 */ /* 0x0022a20008000100 */
[----:B------:R1:W3:Y:S01]  /*0630*/  SYNCS.EXCH.64 URZ, [UR4+0x88], UR6 ;  /* 0x0000880604ff75b2 */ /* 0x0002e20008000100 */
[----:B------:R1:W4:Y:S01]  /*0640*/  SYNCS.EXCH.64 URZ, [UR4+0x8], UR8 ;  /* 0x0000080804ff75b2 */ /* 0x0003220008000100 */
[----:B------:R1:W1:Y:S01]  /*0650*/  SYNCS.EXCH.64 URZ, [UR4+0x90], UR6 ;  /* 0x0000900604ff75b2 */ /* 0x0002620008000100 */
        /* <DEDUP_REMOVED lines=30> */
[----:B--234-:R-:W-:Y:S01]  /*0840*/  NOP ;  /* 0x0000000000007918 */ /* 0x01cfe20000000000 */
.L_x_10:
[----:B-1----:R-:W-:Y:S05]  /*0850*/  BSYNC.RECONVERGENT B0 ;  /* 0x0000000000007941 */ /* 0x002fea0003800200 */
.L_x_9:
[----:B------:R-:W1:Y:S01]  /*0860*/  SHFL.IDX PT, R2, R142, RZ, 0x1f ;  /* 0x00001fff8e027589 */ /* 0x000e6200000e0000 */
[----:B------:R-:W-:Y:S01]  /*0870*/  NOP ;  /* 0x0000000000007918 */ /* 0x000fe20000000000 */
[----:B-1----:R-:W-:-:S13]  /*0880*/  ISETP.NE.AND P0, PT, R2, 0x1, PT ;  /* 0x000000010200780c */ /* 0x002fda0003f05270 */
[----:B------:R-:W-:Y:S05]  /*0890*/  @P0 BRA `(.L_x_11) ;  /* 0x0000000000400947 */ /* 0x000fea0003800000 */
        /* <DEDUP_REMOVED lines=9> */
[----:B------:R-:W-:Y:S01]  /*0930*/  USHF.L.U32 UR6, UR6, 0x1, URZ ;  /* 0x0000000106067899 */ /* 0x000fe200080006ff */
[----:B------:R-:W-:Y:S01]  /*0940*/  ELECT P0, URZ, PT ;  /* 0x0000000000ff782f */ /* 0x000fe20003800000 */
[----:B-1----:R-:W-:Y:S01]  /*0950*/  ULEA UR4, UR4, UR5, 0x18 ;  /* 0x0000000504047291 */ /* 0x002fe2000f8ec0ff */
[----:B------:R-:W1:Y:S11]  /*0960*/  FENCE.VIEW.ASYNC.S ;  /* 0x00000000000073c6 */ /* 0x000e760000000000 */
[----:B-1----:R1:W2:Y:S01]  /*0970*/  SYNCS.EXCH.64 URZ, [UR4+0x110], UR8 ;  /* 0x0001100804ff75b2 */ /* 0x0022a20008000100 */
[----:B------:R1:W3:Y:S01]  /*0980*/  SYNCS.EXCH.64 URZ, [UR4+0x118], UR6 ;  /* 0x0001180604ff75b2 */ /* 0x0002e20008000100 */
[----:B------:R-:W-:Y:S01]  /*0990*/  NOP ;  /* 0x0000000000007918 */ /* 0x000fe20000000000 */
.L_x_11:
[----:B------:R-:W4:Y:S01]  /*09a0*/  SHFL.IDX PT, R2, R142, RZ, 0x1f ;  /* 0x00001fff8e027589 */ /* 0x000f2200000e0000 */
[----:B------:R-:W-:Y:S01]  /*09b0*/  NOP ;  /* 0x0000000000007918 */ /* 0x000fe20000000000 */
[----:B----4-:R-:W-:-:S13]  /*09c0*/  ISETP.NE.AND P0, PT, R2, 0x3, PT ;  /* 0x000000030200780c */ /* 0x010fda0003f05270 */
[----:B------:R-:W-:Y:S05]  /*09d0*/  @P0 BRA `(.L_x_12) ;  /* 0x0000000000300947 */ /* 0x000fea0003800000 */
[----:B-1----:R-:W1:Y:S01]  /*09e0*/  S2UR UR6, SR_CgaCtaId ;  /* 0x00000000000679c3 */ /* 0x002e620000008800 */
[----:B------:R-:W-:Y:S01]  /*09f0*/  UMOV UR4, 0x400 ;  /* 0x0000040000047882 */ /* 0x000fe20000000000 */
[----:B------:R-:W-:Y:S01]  /*0a00*/  UMOV UR5, 0x20 ;  /* 0x0000002000057882 */ /* 0x000fe20000000000 */
[----:B------:R-:W-:Y:S01]  /*0a10*/  ELECT P0, URZ, PT ;  /* 0x0000000000ff782f */ /* 0x000fe20003800000 */
[----:B-1----:R-:W-:Y:S02]  /*0a20*/  ULEA UR6, UR6, UR4, 0x18 ;  /* 0x0000000406067291 */ /* 0x002fe4000f8ec0ff */
[----:B------:R-:W-:-:S04]  /*0a30*/  UIADD3 UR4, UPT, UPT, -UR5, 0x100000, URZ ;  /* 0x0010000005047890 */ /* 0x000fc8000fffe1ff */
[----:B------:R-:W-:Y:S02]  /*0a40*/  USHF.L.U32 UR5, UR4, 0xb, URZ ;  /* 0x0000000b04057899 */ /* 0x000fe400080006ff */
[----:B------:R-:W-:Y:S01]  /*0a50*/  USHF.L.U32 UR4, UR4, 0x1, URZ ;  /* 0x0000000104047899 */ /* 0x000fe200080006ff */
[----:B------:R-:W1:Y:S11]  /*0a60*/  FENCE.VIEW.ASYNC.S ;  /* 0x00000000000073c6 */ /* 0x000e760000000000 */
[----:B-1----:R4:W1:Y:S01]  /*0a70*/  SYNCS.EXCH.64 URZ, [UR6+0x120], UR4 ;  /* 0x0001200406ff75b2 */ /* 0x0028620008000100 */
[----:B------:R4:W1:Y:S02]  /*0a80*/  SYNCS.EXCH.64 URZ, [UR6+0x128], UR4 ;  /* 0x0001280406ff75b2 */ /* 0x0008640008000100 */
[----:B----4-:R-:W-:Y:S01]  /*0a90*/  NOP ;  /* 0x0000000000007918 */ /* 0x010fe20000000000 */
.L_x_12:
[----:B------:R-:W4:Y:S01]  /*0aa0*/  SHFL.IDX PT, R2, R142, RZ, 0x1f ;  /* 0x00001fff8e027589 */ /* 0x000f2200000e0000 */
[----:B------:R-:W-:Y:S01]  /*0ab0*/  NOP ;  /* 0x0000000000007918 */ /* 0x000fe20000000000 */
[----:B----4-:R-:W-:-:S13]  /*0ac0*/  ISETP.NE.AND P0, PT, R2, 0x4, PT ;  /* 0x000000040200780c */ /* 0x010fda0003f05270 */
[----:B------:R-:W-:Y:S05]  /*0ad0*/  @P0 BRA `(.L_x_13) ;  /* 0x00000000004c0947 */ /* 0x000fea0003800000 */
[----:B-1----:R-:W1:Y:S01]  /*0ae0*/  S2UR UR6, SR_CgaCtaId ;  /* 0x00000000000679c3 */ /* 0x002e620000008800 */
[----:B------:R-:W-:Y:S01]  /*0af0*/  UMOV UR4, 0x3a0 ;  /* 0x000003a000047882 */ /* 0x000fe20000000000 */
[----:B------:R-:W-:Y:S01]  /*0b00*/  UMOV UR5, 0x400 ;  /* 0x0000040000057882 */ /* 0x000fe20000000000 */
[----:B------:R-:W-:Y:S01]  /*0b10*/  USEL UR4, UR4, 0x320, UP3 ;  /* 0x0000032004047887 */ /* 0x000fe20009800000 */
[----:B------:R-:W-:Y:S01]  /*0b20*/  UMOV UR8, 0x1 ;  /* 0x0000000100087882 */ /* 0x000fe20000000000 */
[----:B------:R-:W-:Y:S01]  /*0b30*/  ELECT P0, URZ, PT ;  /* 0x0000000000ff782f */ /* 0x000fe20003800000 */
[----:B------:R-:W-:-:S04]  /*0b40*/  UIADD3 UR8, UPT, UPT, -UR8, 0x100000, URZ ;  /* 0x0010000008087890 */ /* 0x000fc8000fffe1ff */
[----:B------:R-:W-:Y:S02]  /*0b50*/  USHF.L.U32 UR9, UR8, 0xb, URZ ;  /* 0x0000000b08097899 */ /* 0x000fe400080006ff */
[----:B------:R-:W-:Y:S02]  /*0b60*/  USHF.L.U32 UR8, UR8, 0x1, URZ ;  /* 0x0000000108087899 */ /* 0x000fe400080006ff */
[----:B-1----:R-:W-:Y:S02]  /*0b70*/  ULEA UR6, UR6, UR5, 0x18 ;  /* 0x0000000506067291 */ /* 0x002fe4000f8ec0ff */
[----:B------:R-:W-:-:S04]  /*0b80*/  UIADD3 UR4, UPT, UPT, -UR4, 0x100000, URZ ;  /* 0x0010000004047890 */ /* 0x000fc8000fffe1ff */
[----:B------:R-:W-:Y:S02]  /*0b90*/  USHF.L.U32 UR5, UR4, 0xb, URZ ;  /* 0x0000000b04057899 */ /* 0x000fe400080006ff */
[----:B------:R-:W-:Y:S01]  /*0ba0*/  USHF.L.U32 UR4, UR4, 0x1, URZ ;  /* 0x0000000104047899 */ /* 0x000fe200080006ff */
[----:B------:R-:W1:Y:S03]  /*0bb0*/  FENCE.VIEW.ASYNC.S ;  /* 0x00000000000073c6 */ /* 0x000e660000000000 */
[----:B-1----:R4:W1:Y:S08]  /*0bc0*/  SYNCS.EXCH.64 URZ, [UR6+0x130], UR8 ;  /* 0x0001300806ff75b2 */ /* 0x0028700008000100 */
[----:B------:R4:W1:Y:S01]  /*0bd0*/  SYNCS.EXCH.64 URZ, [UR6+0x140], UR4 ;  /* 0x0001400406ff75b2 */ /* 0x0008620008000100 */
[----:B------:R4:W1:Y:S01]  /*0be0*/  SYNCS.EXCH.64 URZ, [UR6+0x138], UR8 ;  /* 0x0001380806ff75b2 */ /* 0x0008620008000100 */
[----:B------:R4:W1:Y:S02]  /*0bf0*/  SYNCS.EXCH.64 URZ, [UR6+0x148], UR4 ;  /* 0x0001480406ff75b2 */ /* 0x0008640008000100 */
[----:B----4-:R-:W-:Y:S01]  /*0c00*/  NOP ;  /* 0x0000000000007918 */ /* 0x010fe20000000000 */
.L_x_13:
[----:B------:R-:W4:Y:S01]  /*0c10*/  SHFL.IDX PT, R2, R142, RZ, 0x1f ;  /* 0x00001fff8e027589 */ /* 0x000f2200000e0000 */
[----:B------:R-:W-:Y:S01]  /*0c20*/  NOP ;  /* 0x0000000000007918 */ /* 0x000fe20000000000 */
[----:B----4-:R-:W-:-:S13]  /*0c30*/  ISETP.NE.AND P0, PT, R2, 0x5, PT ;  /* 0x000000050200780c */ /* 0x010fda0003f05270 */
[----:B------:R-:W-:Y:S05]  /*0c40*/  @P0 BRA `(.L_x_14) ;  /* 0x0000000000580947 */ /* 0x000fea0003800000 */
[----:B-1----:R-:W1:Y:S01]  /*0c50*/  S2UR UR4, SR_CgaCtaId ;  /* 0x00000000000479c3 */ /* 0x002e620000008800 */
        /* <DEDUP_REMOVED lines=12> */
[----:B-1----:R4:W1:Y:S01]  /*0d20*/  SYNCS.EXCH.64 URZ, [UR4+0x150], UR8 ;  /* 0x0001500804ff75b2 */ /* 0x0028620008000100 */
[----:B------:R4:W1:Y:S01]  /*0d30*/  SYNCS.EXCH.64 URZ, [UR4+0x170], UR6 ;  /* 0x0001700604ff75b2 */ /* 0x0008620008000100 */
[----:B------:R4:W1:Y:S01]  /*0d40*/  SYNCS.EXCH.64 URZ, [UR4+0x158], UR8 ;  /* 0x0001580804ff75b2 */ /* 0x0008620008000100 */
[----:B------:R4:W1:Y:S01]  /*0d50*/  SYNCS.EXCH.64 URZ, [UR4+0x178], UR6 ;  /* 0x0001780604ff75b2 */ /* 0x0008620008000100 */
[----:B------:R4:W1:Y:S01]  /*0d60*/  SYNCS.EXCH.64 URZ, [UR4+0x160], UR8 ;  /* 0x0001600804ff75b2 */ /* 0x0008620008000100 */
[----:B------:R4:W1:Y:S01]  /*0d70*/  SYNCS.EXCH.64 URZ, [UR4+0x180], UR6 ;  /* 0x0001800604ff75b2 */ /* 0x0008620008000100 */
[----:B------:R4:W1:Y:S01]  /*0d80*/  SYNCS.EXCH.64 URZ, [UR4+0x168], UR8 ;  /* 0x0001680804ff75b2 */ /* 0x0008620008000100 */
[----:B------:R4:W1:Y:S02]  /*0d90*/  SYNCS.EXCH.64 URZ, [UR4+0x188], UR6 ;  /* 0x0001880604ff75b2 */ /* 0x0008640008000100 */
[----:B----4-:R-:W-:Y:S01]  /*0da0*/  NOP ;  /* 0x0000000000007918 */ /* 0x010fe20000000000 */
.L_x_14:
[----:B------:R-:W4:Y:S01]  /*0db0*/  SHFL.IDX PT, R2, R142, RZ, 0x1f ;  /* 0x00001fff8e027589 */ /* 0x000f2200000e0000 */
[----:B------:R-:W1:Y:S01]  /*0dc0*/  S2UR UR61, SR_CgaCtaId ;  /* 0x00000000003d79c3 */ /* 0x000e620000008800 */
[----:B------:R-:W-:Y:S01]  /*0dd0*/  NOP ;  /* 0x0000000000007918 */ /* 0x000fe20000000000 */
[----:B----4-:R-:W-:-:S13]  /*0de0*/  ISETP.NE.AND P0, PT, R2, 0x3, PT ;  /* 0x000000030200780c */ /* 0x010fda0003f05270 */
[----:B-1----:R-:W-:Y:S05]  /*0df0*/  @P0 BRA `(.L_x_15) ;  /* 0x0000000000340947 */ /* 0x002fea0003800000 */
[----:B------:R-:W-:Y:S01]  /*0e00*/  UMOV UR4, 0x400 ;  /* 0x0000040000047882 */ /* 0x000fe20000000000 */
[----:B------:R-:W-:Y:S01]  /*0e10*/  UMOV UR6, 0x20 ;  /* 0x0000002000067882 */ /* 0x000fe20000000000 */
[----:B------:R-:W-:Y:S02]  /*0e20*/  ULEA UR4, UR61, UR4, 0x18 ;  /* 0x000000043d047291 */ /* 0x000fe4000f8ec0ff */
[----:B------:R-:W-:-:S04]  /*0e30*/  UIADD3 UR6, UPT, UPT, -UR6, 0x100000, URZ ;  /* 0x0010000006067890 */ /* 0x000fc8000fffe1ff */
[----:B------:R-:W-:Y:S02]  /*0e40*/  USHF.L.U32 UR7, UR6, 0xb, URZ ;  /* 0x0000000b06077899 */ /* 0x000fe400080006ff */
[----:B------:R-:W-:Y:S01]  /*0e50*/  USHF.L.U32 UR6, UR6, 0x1, URZ ;  /* 0x0000000106067899 */ /* 0x000fe200080006ff */
[----:B------:R-:W-:Y:S01]  /*0e60*/  ELECT P0, URZ, PT ;  /* 0x0000000000ff782f */ /* 0x000fe20003800000 */
[----:B------:R-:W1:Y:S10]  /*0e70*/  FENCE.VIEW.ASYNC.S ;  /* 0x00000000000073c6 */ /* 0x000e740000000000 */
[----:B-1----:R1:W4:Y:S01]  /*0e80*/  SYNCS.EXCH.64 URZ, [UR4+0x190], UR6 ;  /* 0x0001900604ff75b2 */ /* 0x0023220008000100 */
[----:B------:R1:W1:Y:S01]  /*0e90*/  SYNCS.EXCH.64 URZ, [UR4+0x1a0], UR6 ;  /* 0x0001a00604ff75b2 */ /* 0x0002620008000100 */
[----:B------:R1:W1:Y:S01]  /*0ea0*/  SYNCS.EXCH.64 URZ, [UR4+0x198], UR6 ;  /* 0x0001980604ff75b2 */ /* 0x0002620008000100 */
[----:B------:R1:W1:Y:S01]  /*0eb0*/  SYNCS.EXCH.64 URZ, [UR4+0x1a8], UR6 ;  /* 0x0001a80604ff75b2 */ /* 0x0002620008000100 */
[----:B------:R-:W-:Y:S01]  /*0ec0*/  NOP ;  /* 0x0000000000007918 */ /* 0x000fe20000000000 */
.L_x_15:
[----:B-1----:R-:W1:Y:S01]  /*0ed0*/  LDCU UR4, c[0x0][0x36c] ;  /* 0x00006d80ff0477ac */ /* 0x002e620008000800 */
[----:B------:R-:W-:Y:S01]  /*0ee0*/  ISETP.NE.OR P3, PT, R0, 0x2, !P3 ;  /* 0x000000020000780c */ /* 0x000fe20005f65670 */
[----:B------:R-:W-:Y:S01]  /*0ef0*/  NOP ;  /* 0x0000000000007918 */ /* 0x000fe20000000000 */
[----:B------:R-:W-:Y:S01]  /*0f00*/  LOP3.LUT R0, R131, 0x1f, RZ, 0xc0, !PT ;  /* 0x0000001f83007812 */ /* 0x000fe200078ec0ff */
[----:B------:R-:W-:Y:S02]  /*0f10*/  UISETP.NE.AND UP4, UPT, UR22, URZ, UPT ;  /* 0x000000ff1600728c */ /* 0x000fe4000bf85270 */
[----:B-1----:R-:W-:-:S09]  /*0f20*/  UISETP.EQ.U32.AND UP5, UPT, UR4, 0x1, UPT ;  /* 0x000000010400788c */ /* 0x002fd2000bfa2070 */
[----:B------:R-:W-:Y:S05]  /*0f30*/  BRA.U !UP5, `(.L_x_16) ;  /* 0x000000010d087547 */ /* 0x000fea000b800000 */
[----:B--234-:R-:W-:Y:S01]  /*0f40*/  UCGABAR_ARV ;  /* 0x00000000000079c7 */ /* 0x01cfe20008000000 */
[----:B------:R-:W-:Y:S05]  /*0f50*/  BRA `(.L_x_17) ;  /* 0x0000000000047947 */ /* 0x000fea0003800000 */
.L_x_16:
[----:B--234-:R-:W-:Y:S01]  /*0f60*/  NOP ;  /* 0x0000000000007918 */ /* 0x01cfe20000000000 */
.L_x_17:
[----:B------:R-:W1:Y:S01]  /*0f70*/  S2UR UR7, SR_CTAID.X ;  /* 0x00000000000779c3 */ /* 0x000e620000002500 */
[----:B------:R-:W-:-:S05]  /*0f80*/  CS2R.32 R3, SR_CgaSize ;  /* 0x0000000000037805 */ /* 0x000fca0000008a00 */
[----:B------:R-:W-:-:S05]  /*0f90*/  IMAD R3, R3, -0xa0, RZ ;  /* 0xffffff6003037824 */ /* 0x000fca00078e02ff */
[----:B------:R-:W-:-:S14]  /*0fa0*/  R2UR UR5, R3 ;  /* 0x00000000030572ca */ /* 0x000fdc00000e0000 */
[----:B------:R-:W2:Y:S01]  /*0fb0*/  LDCU UR5, c[0x0][UR5+0x2b0] ;  /* 0x00005600050577ac */ /* 0x000ea20008000800 */
[----:B------:R-:W-:-:S05]  /*0fc0*/  CS2R.32 R3, SR_CgaSize ;  /* 0x0000000000037805 */ /* 0x000fca0000008a00 */
[----:B------:R-:W-:-:S05]  /*0fd0*/  IMAD R3, R3, -0xa0, RZ ;  /* 0xffffff6003037824 */ /* 0x000fca00078e02ff */
[----:B------:R-:W-:-:S14]  /*0fe0*/  R2UR UR4, R3 ;  /* 0x00000000030472ca */ /* 0x000fdc00000e0000 */
[----:B------:R-:W3:Y:S01]  /*0ff0*/  LDCU UR4, c[0x0][UR4+0x2b4] ;  /* 0x00005680040477ac */ /* 0x000ee20008000800 */
[----:B------:R-:W4:Y:S01]  /*1000*/  S2UR UR8, SR_CTAID.Y ;  /* 0x00000000000879c3 */ /* 0x000f220000002600 */
[----:B------:R-:W3:Y:S01]  /*1010*/  LDCU UR23, c[0x0][0xb24] ;  /* 0x00016480ff1777ac */ /* 0x000ee20008000800 */
[----:B------:R-:W-:-:S05]  /*1020*/  CS2R.32 R3, SR_CgaSize ;  /* 0x0000000000037805 */ /* 0x000fca0000008a00 */
[----:B------:R-:W-:-:S05]  /*1030*/  IMAD R3, R3, -0xa0, RZ ;  /* 0xffffff6003037824 */ /* 0x000fca00078e02ff */
[----:B------:R-:W-:-:S14]  /*1040*/  R2UR UR58, R3 ;  /* 0x00000000033a72ca */ /* 0x000fdc00000e0000 */
[----:B------:R-:W3:Y:S01]  /*1050*/  LDCU UR58, c[0x0][UR58+0x2a0] ;  /* 0x000054003a3a77ac */ /* 0x000ee20008000800 */
[----:B------:R-:W1:Y:S01]  /*1060*/  S2UR UR36, SR_CTAID.Z ;  /* 0x00000000002479c3 */ /* 0x000e620000002700 */
[----:B------:R-:W-:-:S05]  /*1070*/  CS2R.32 R3, SR_CgaSize ;  /* 0x0000000000037805 */ /* 0x000fca0000008a00 */
[----:B------:R-:W-:-:S05]  /*1080*/  IMAD R3, R3, -0xa0, RZ ;  /* 0xffffff6003037824 */ /* 0x000fca00078e02ff */
[----:B------:R-:W-:-:S14]  /*1090*/  R2UR UR55, R3 ;  /* 0x00000000033772ca */ /* 0x000fdc00000e0000 */
[----:B------:R-:W3:Y:S01]  /*10a0*/  LDCU UR55, c[0x0][UR55+0x2a4] ;  /* 0x00005480373777ac */ /* 0x000ee20008000800 */
[----:B------:R-:W3:Y:S01]  /*10b0*/  LDCU UR40, c[0x0][0xb24] ;  /* 0x00016480ff2877ac */ /* 0x000ee20008000800 */
[----:B-1----:R-:W-:Y:S01]  /*10c0*/  I2FP.F32.U32 R3, UR7 ;  /* 0x0000000700037c45 */ /* 0x002fe20008201000 */
[----:B------:R-:W1:Y:S04]  /*10d0*/  LDCU UR25, c[0x0][0xb30] ;  /* 0x00016600ff1977ac */ /* 0x000e680008000800 */
[----:B--2---:R-:W-:Y:S01]  /*10e0*/  FMUL R3, R3, UR5 ;  /* 0x0000000503037c20 */ /* 0x004fe20008400000 */
[----:B------:R-:W-:Y:S01]  /*10f0*/  USHF.L.U32 UR28, UR61, 0xb, URZ ;  /* 0x0000000b3d1c7899 */ /* 0x000fe200080006ff */
[----:B----4-:R-:W-:Y:S01]  /*1100*/  I2FP.F32.U32 R2, UR8 ;  /* 0x0000000800027c45 */ /* 0x010fe20008201000 */
[----:B---3--:R-:W-:-:S03]  /*1110*/  UISETP.GE.AND UP2, UPT, UR23, 0x1, UPT ;  /* 0x000000011700788c */ /* 0x008fc6000bf46270 */
[----:B------:R-:W2:Y:S01]  /*1120*/  F2I.U32.TRUNC.NTZ R3, R3 ;  /* 0x0000000300037305 */ /* 0x000ea2000020f000 */
[----:B------:R-:W-:Y:S01]  /*1130*/  UMOV UR46, UR7 ;  /* 0x00000007002e7c82 */ /* 0x000fe20008000000 */
[----:B------:R-:W-:Y:S01]  /*1140*/  FMUL R2, R2, UR4 ;  /* 0x0000000402027c20 */ /* 0x000fe20008400000 */
[----:B------:R-:W-:-:S05]  /*1150*/  UMOV UR45, UR8 ;  /* 0x00000008002d7c82 */ /* 0x000fca0008000000 */
[----:B------:R-:W3:Y:S01]  /*1160*/  F2I.U32.TRUNC.NTZ R2, R2 ;  /* 0x0000000200027305 */ /* 0x000ee2000020f000 */
[----:B--2---:R-:W-:Y:S02]  /*1170*/  R2UR UR4, R3 ;  /* 0x00000000030472ca */ /* 0x004fe400000e0000 */
[----:B---3--:R-:W-:Y:S02]  /*1180*/  R2UR UR6, R2 ;  /* 0x00000000020672ca */ /* 0x008fe400000e0000 */
[----:B------:R-:W-:-:S09]  /*1190*/  PRMT R2, RZ, 0x7610, R2 ;  /* 0x00007610ff027816 */ /* 0x000fd20000000002 */
[----:B------:R-:W-:-:S04]  /*11a0*/  UIADD3 UR5, UPT, UPT, -UR4, URZ, URZ ;  /* 0x000000ff04057290 */ /* 0x000fc8000fffe1ff */
[----:B------:R-:W-:Y:S02]  /*11b0*/  UIMAD UR58, UR58, UR5, UR7 ;  /* 0x000000053a3a72a4 */ /* 0x000fe4000f8e0207 */
[----:B------:R-:W-:-:S04]  /*11c0*/  UIADD3 UR4, UPT, UPT, -UR6, URZ, URZ ;  /* 0x000000ff06047290 */ /* 0x000fc8000fffe1ff */
[----:B------:R-:W-:Y:S01]  /*11d0*/  UIMAD UR55, UR55, UR4, UR8 ;  /* 0x00000004373772a4 */ /* 0x000fe2000f8e0208 */
[----:B-1----:R-:W-:Y:S11]  /*11e0*/  BRA.U UP4, `(.L_x_18) ;  /* 0x0000000104407547 */ /* 0x002ff6000b800000 */
[----:B------:R-:W-:Y:S02]  /*11f0*/  UISETP.NE.AND UP0, UPT, UR55, URZ, UPT ;  /* 0x000000ff3700728c */ /* 0x000fe4000bf05270 */
[----:B------:R-:W-:Y:S02]  /*1200*/  UISETP.NE.AND UP1, UPT, UR55, 0x1, UPT ;  /* 0x000000013700788c */ /* 0x000fe4000bf25270 */
[----:B------:R-:W-:Y:S02]  /*1210*/  UISETP.EQ.OR UP0, UPT, UR58, URZ, !UP0 ;  /* 0x000000ff3a00728c */ /* 0x000fe4000c702670 */
[----:B------:R-:W-:Y:S02]  /*1220*/  USEL UR5, URZ, 0x2, UP1 ;  /* 0x00000002ff057887 */ /* 0x000fe40008800000 */
[----:B------:R-:W-:Y:S02]  /*1230*/  USEL UR8, URZ, 0x1, !UP0 ;  /* 0x00000001ff087887 */ /* 0x000fe4000c000000 */
[----:B------:R-:W-:-:S02]  /*1240*/  UISETP.NE.AND UP0, UPT, UR55, 0x2, UPT ;  /* 0x000000023700788c */ /* 0x000fc4000bf05270 */
[----:B------:R-:W-:Y:S02]  /*1250*/  UISETP.NE.AND UP1, UPT, UR55, 0x3, UPT ;  /* 0x000000033700788c */ /* 0x000fe4000bf25270 */
[----:B------:R-:W-:Y:S02]  /*1260*/  USEL UR4, URZ, 0x4, UP0 ;  /* 0x00000004ff047887 */ /* 0x000fe40008000000 */
[----:B------:R-:W-:Y:S02]  /*1270*/  UISETP.NE.AND UP0, UPT, UR58, URZ, UPT ;  /* 0x000000ff3a00728c */ /* 0x000fe4000bf05270 */
[----:B------:R-:W-:Y:S02]  /*1280*/  USEL UR6, URZ, 0x8, UP1 ;  /* 0x00000008ff067887 */ /* 0x000fe40008800000 */
[----:B------:R-:W-:Y:S02]  /*1290*/  USEL UR7, UR5, 0x2, UP0 ;  /* 0x0000000205077887 */ /* 0x000fe40008000000 */
[----:B------:R-:W-:-:S02]  /*12a0*/  USEL UR4, UR4, 0x4, UP0 ;  /* 0x0000000404047887 */ /* 0x000fc40008000000 */
[----:B------:R-:W-:Y:S02]  /*12b0*/  USEL UR5, UR6, 0x8, UP0 ;  /* 0x0000000806057887 */ /* 0x000fe40008000000 */
[----:B------:R-:W-:-:S04]  /*12c0*/  UIADD3 UR4, UPT, UPT, UR4, UR7, UR8 ;  /* 0x0000000704047290 */ /* 0x000fc8000fffe008 */
[----:B------:R-:W-:-:S06]  /*12d0*/  UIADD3 UR4, UPT, UPT, UR4, UR5, URZ ;  /* 0x0000000504047290 */ /* 0x000fcc000fffe0ff */
[----:B------:R-:W-:Y:S02]  /*12e0*/  MOV R2, UR4 ;  /* 0x0000000400027c02 */ /* 0x000fe40008000f00 */
.L_x_18:
[----:B------:R-:W-:Y:S05]  /*12f0*/  BRA.U !UP2, `(.L_x_19) ;  /* 0x000000010ad47547 */ /* 0x000fea000b800000 */
[----:B------:R-:W1:Y:S01]  /*1300*/  LDCU.128 UR12, c[0x0][0xb10] ;  /* 0x00016200ff0c77ac */ /* 0x000e620008000c00 */
[----:B------:R-:W2:Y:S01]  /*1310*/  LDCU UR6, c[0x0][0x370] ;  /* 0x00006e00ff0677ac */ /* 0x000ea20008000800 */
[----:B------:R-:W3:Y:S01]  /*1320*/  LDCU UR5, c[0x0][0x374] ;  /* 0x00006e80ff0577ac */ /* 0x000ee20008000800 */
[----:B------:R-:W4:Y:S01]  /*1330*/  LDCU UR24, c[0x0][0xb0c] ;  /* 0x00016180ff1877ac */ /* 0x000f220008000800 */
[----:B------:R-:W4:Y:S01]  /*1340*/  LDCU UR4, c[0x0][0xb20] ;  /* 0x00016400ff0477ac */ /* 0x000f220008000800 */
[----:B------:R-:W4:Y:S01]  /*1350*/  LDCU.64 UR8, c[0x0][0xb28] ;  /* 0x00016500ff0877ac */ /* 0x000f220008000a00 */
[----:B-1----:R-:W-:Y:S02]  /*1360*/  UISETP.NE.AND UP0, UPT, UR14, 0x1, UPT ;  /* 0x000000010e00788c */ /* 0x002fe4000bf05270 */
[----:B---3--:R-:W-:Y:S02]  /*1370*/  UIMAD.WIDE.U32 UR10, UR5, UR15, URZ ;  /* 0x0000000f050a72a5 */ /* 0x008fe4000f8e00ff */
[----:B--2---:R-:W-:-:S02]  /*1380*/  UIMAD.WIDE.U32 UR18, UR6, UR12, URZ ;  /* 0x0000000c061272a5 */ /* 0x004fc4000f8e00ff */
[----:B----4-:R-:W-:Y:S02]  /*1390*/  UISETP.NE.AND UP1, UPT, UR24, 0x1, UPT ;  /* 0x000000011800788c */ /* 0x010fe4000bf25270 */
[----:B------:R-:W-:Y:S01]  /*13a0*/  UISETP.NE.AND UP2, UPT, UR23, 0x1, UPT ;  /* 0x000000011700788c */ /* 0x000fe2000bf45270 */
[----:B------:R-:W-:Y:S02]  /*13b0*/  UMOV UR10, UR11 ;  /* 0x0000000b000a7c82 */ /* 0x000fe40008000000 */
[----:B------:R-:W-:Y:S01]  /*13c0*/  UMOV UR18, UR19 ;  /* 0x0000001300127c82 */ /* 0x000fe20008000000 */
[----:B------:R-:W-:Y:S02]  /*13d0*/  @UP0 USHF.R.U32.HI UR5, URZ, UR4, UR10 ;  /* 0x00000004ff050299 */ /* 0x000fe4000801160a */
[----:B------:R-:W-:Y:S02]  /*13e0*/  UIMAD.WIDE.U32 UR20, UR45, UR15, URZ ;  /* 0x0000000f2d1472a5 */ /* 0x000fe4000f8e00ff */
[----:B------:R-:W-:-:S02]  /*13f0*/  UIMAD.WIDE.U32 UR10, UR5, UR8, URZ ;  /* 0x00000008050a72a5 */ /* 0x000fc4000f8e00ff */
[----:B------:R-:W-:Y:S02]  /*1400*/  @UP1 USHF.R.U32.HI UR6, URZ, UR13, UR18 ;  /* 0x0000000dff061299 */ /* 0x000fe40008011612 */
[----:B------:R-:W-:Y:S02]  /*1410*/  UIMAD.WIDE.U32 UR16, UR46, UR12, URZ ;  /* 0x0000000c2e1072a5 */ /* 0x000fe4000f8e00ff */
[----:B------:R-:W-:Y:S01]  /*1420*/  UIMAD.WIDE.U32 UR18, UR6, UR8, URZ ;  /* 0x00000008061272a5 */ /* 0x000fe2000f8e00ff */
[----:B------:R-:W-:Y:S01]  /*1430*/  UMOV UR20, UR21 ;  /* 0x0000001500147c82 */ /* 0x000fe20008000000 */
[----:B------:R-:W-:Y:S01]  /*1440*/  UMOV UR10, UR11 ;  /* 0x0000000b000a7c82 */ /* 0x000fe20008000000 */
[----:B------:R-:W-:Y:S02]  /*1450*/  USHF.R.U32.HI UR20, URZ, UR4, UR20 ;  /* 0x00000004ff147299 */ /* 0x000fe40008011614 */
[----:B------:R-:W-:Y:S02]  /*1460*/  @UP2 USHF.R.U32.HI UR5, URZ, UR9, UR10 ;  /* 0x00000009ff052299 */ /* 0x000fe4000801160a */
[----:B------:R-:W-:Y:S01]  /*1470*/  UMOV UR7, UR19 ;  /* 0x0000001300077c82 */ /* 0x000fe20008000000 */
[----:B------:R-:W-:Y:S01]  /*1480*/  UMOV UR16, UR17 ;  /* 0x0000001100107c82 */ /* 0x000fe20008000000 */
[----:B------:R-:W-:-:S02]  /*1490*/  @UP2 USHF.R.U32.HI UR6, URZ, UR9, UR7 ;  /* 0x00000009ff062299 */ /* 0x000fc40008011607 */
[----:B------:R-:W-:Y:S02]  /*14a0*/  USHF.R.U32.HI UR13, URZ, UR13, UR16 ;  /* 0x0000000dff0d7299 */ /* 0x000fe40008011610 */
[----:B------:R-:W-:Y:S02]  /*14b0*/  USEL UR4, UR45, UR20, !UP0 ;  /* 0x000000142d047287 */ /* 0x000fe4000c000000 */
[----:B------:R-:W-:Y:S02]  /*14c0*/  UIMAD UR7, UR5, UR23, URZ ;  /* 0x00000017050772a4 */ /* 0x000fe4000f8e02ff */
[----:B------:R-:W-:Y:S02]  /*14d0*/  USEL UR5, UR46, UR13, !UP1 ;  /* 0x0000000d2e057287 */ /* 0x000fe4000c800000 */
[----:B------:R-:W-:Y:S02]  /*14e0*/  UIMAD UR12, UR6, UR23, URZ ;  /* 0x00000017060c72a4 */ /* 0x000fe4000f8e02ff */
[----:B------:R-:W-:-:S02]  /*14f0*/  UISETP.GE.AND UP0, UPT, UR4, UR7, UPT ;  /* 0x000000070400728c */ /* 0x000fc4000bf06270 */
[----:B------:R-:W-:Y:S02]  /*1500*/  UIMAD.WIDE.U32 UR10, UR4, UR8, URZ ;  /* 0x00000008040a72a5 */ /* 0x000fe4000f8e00ff */
[----:B------:R-:W-:Y:S02]  /*1510*/  UISETP.GE.OR UP0, UPT, UR5, UR12, UP0 ;  /* 0x0000000c0500728c */ /* 0x000fe40008706670 */
[----:B------:R-:W-:Y:S02]  /*1520*/  UIMAD.WIDE.U32 UR12, UR5, UR8, URZ ;  /* 0x00000008050c72a5 */ /* 0x000fe4000f8e00ff */
[----:B------:R-:W-:Y:S01]  /*1530*/  UIADD3 UR10, UPT, UPT, -UR4, URZ, URZ ;  /* 0x000000ff040a7290 */ /* 0x000fe2000fffe1ff */
[----:B------:R-:W-:Y:S01]  /*1540*/  UMOV UR8, UR11 ;  /* 0x0000000b00087c82 */ /* 0x000fe20008000000 */
[----:B------:R-:W-:Y:S02]  /*1550*/  UIADD3 UR11, UPT, UPT, -UR5, URZ, URZ ;  /* 0x000000ff050b7290 */ /* 0x000fe4000fffe1ff */
[----:B------:R-:W-:-:S03]  /*1560*/  USHF.R.U32.HI UR8, URZ, UR9, UR8 ;  /* 0x00000009ff087299 */ /* 0x000fc60008011608 */
[----:B------:R-:W-:Y:S01]  /*1570*/  @!UP0 UMOV UR7, UR13 ;  /* 0x0000000d00078c82 */ /* 0x000fe20008000000 */
[----:B------:R-:W-:Y:S02]  /*1580*/  UIMAD UR45, UR14, UR10, UR45 ;  /* 0x0000000a0e2d72a4 */ /* 0x000fe4000f8e022d */
[----:B------:R-:W-:Y:S02]  /*1590*/  USEL UR8, UR4, UR8, !UP2 ;  /* 0x0000000804087287 */ /* 0x000fe4000d000000 */
[----:B------:R-:W-:Y:S02]  /*15a0*/  @!UP0 USHF.R.U32.HI UR7, URZ, UR9, UR7 ;  /* 0x00000009ff078299 */ /* 0x000fe40008011607 */
[----:B------:R-:W-:Y:S02]  /*15b0*/  UIADD3 UR9, UPT, UPT, -UR8, URZ, URZ ;  /* 0x000000ff08097290 */ /* 0x000fe4000fffe1ff */
[----:B------:R-:W-:Y:S02]  /*15c0*/  @!UP0 USEL UR7, UR5, UR7, !UP2 ;  /* 0x0000000705078287 */ /* 0x000fe4000d000000 */
[----:B------:R-:W-:-:S02]  /*15d0*/  UIMAD UR9, UR23, UR9, UR4 ;  /* 0x00000009170972a4 */ /* 0x000fc4000f8e0204 */
[----:B------:R-:W-:Y:S02]  /*15e0*/  @!UP0 UIADD3 UR8, UPT, UPT, UR8, -UR7, URZ ;  /* 0x8000000708088290 */ /* 0x000fe4000fffe0ff */
[----:B------:R-:W-:Y:S02]  /*15f0*/  @!UP0 UIMAD UR6, UR9, UR6, UR7 ;  /* 0x00000006090682a4 */ /* 0x000fe4000f8e0207 */
[----:B------:R-:W-:Y:S02]  /*1600*/  @!UP0 UIMAD UR4, UR8, UR23, UR5 ;  /* 0x00000017080482a4 */ /* 0x000fe4000f8e0205 */
[----:B------:R-:W-:Y:S02]  /*1610*/  UIMAD UR46, UR24, UR11, UR46 ;  /* 0x0000000b182e72a4 */ /* 0x000fe4000f8e022e */
[----:B------:R-:W-:Y:S01]  /*1620*/  UIMAD UR45, UR4, UR14, UR45 ;  /* 0x0000000e042d72a4 */ /* 0x000fe2000f8e022d */
[----:B------:R-:W-:Y:S02]  /*1630*/  @!UP0 UMOV UR5, UR6 ;  /* 0x0000000600058c82 */ /* 0x000fe40008000000 */
[----:B------:R-:W-:-:S12]  /*1640*/  UIMAD UR46, UR5, UR24, UR46 ;  /* 0x00000018052e72a4 */ /* 0x000fd8000f8e022e */
.L_x_19:
[----:B------:R-:W-:Y:S02]  /*1650*/  UISETP.NE.AND UP1, UPT, UR25, 0x1, UPT ;  /* 0x000000011900788c */ /* 0x000fe4000bf25270 */
[----:B------:R-:W-:Y:S02]  /*1660*/  UISETP.NE.AND UP0, UPT, UR22, 0x2, UPT ;  /* 0x000000021600788c */ /* 0x000fe4000bf05270 */
[----:B------:R-:W-:-:S05]  /*1670*/  ULOP3.LUT UR28, UR28, 0x1800, URZ, 0xc0, !UPT ;  /* 0x000018001c1c7892 */ /* 0x000fca000f8ec0ff */
[----:B------:R-:W-:Y:S07]  /*1680*/  BRA.U UP1, `(.L_x_20) ;  /* 0x0000000101447547 */ /* 0x000fee000b800000 */
[----:B------:R-:W1:Y:S01]  /*1690*/  LDCU.128 UR8, c[0x0][0xb10] ;  /* 0x00016200ff0877ac */ /* 0x000e620008000c00 */
[----:B------:R-:W2:Y:S01]  /*16a0*/  LDCU UR12, c[0x0][0xb0c] ;  /* 0x00016180ff0c77ac */ /* 0x000ea20008000800 */
[----:B------:R-:W3:Y:S01]  /*16b0*/  LDCU UR13, c[0x0][0xb20] ;  /* 0x00016400ff0d77ac */ /* 0x000ee20008000800 */
[----:B-1----:R-:W-:Y:S02]  /*16c0*/  UIMAD.WIDE.U32 UR6, UR46, UR8, URZ ;  /* 0x000000082e0672a5 */ /* 0x002fe4000f8e00ff */
[----:B------:R-:W-:Y:S02]  /*16d0*/  UIMAD.WIDE.U32 UR4, UR45, UR11, URZ ;  /* 0x0000000b2d0472a5 */ /* 0x000fe4000f8e00ff */
[----:B--2---:R-:W-:Y:S02]  /*16e0*/  UISETP.NE.AND UP2, UPT, UR12, 0x1, UPT ;  /* 0x000000010c00788c */ /* 0x004fe4000bf45270 */
[----:B------:R-:W-:Y:S01]  /*16f0*/  UISETP.NE.AND UP1, UPT, UR10, 0x1, UPT ;  /* 0x000000010a00788c */ /* 0x000fe2000bf25270 */
[----:B------:R-:W-:-:S02]  /*1700*/  UMOV UR6, UR7 ;  /* 0x0000000700067c82 */ /* 0x000fc40008000000 */
[----:B------:R-:W-:Y:S01]  /*1710*/  UMOV UR4, UR5 ;  /* 0x0000000500047c82 */ /* 0x000fe20008000000 */
[----:B------:R-:W-:Y:S02]  /*1720*/  USHF.R.U32.HI UR6, URZ, UR9, UR6 ;  /* 0x00000009ff067299 */ /* 0x000fe40008011606 */
[----:B---3--:R-:W-:Y:S02]  /*1730*/  USHF.R.U32.HI UR4, URZ, UR13, UR4 ;  /* 0x0000000dff047299 */ /* 0x008fe40008011604 */
[----:B------:R-:W-:Y:S02]  /*1740*/  USEL UR5, UR46, UR6, !UP2 ;  /* 0x000000062e057287 */ /* 0x000fe4000d000000 */
[----:B------:R-:W-:-:S04]  /*1750*/  USEL UR4, UR45, UR4, !UP1 ;  /* 0x000000042d047287 */ /* 0x000fc8000c800000 */
[----:B------:R-:W-:Y:S02]  /*1760*/  UIADD3 UR6, UPT, UPT, UR5, -UR4, URZ ;  /* 0x8000000405067290 */ /* 0x000fe4000fffe0ff */
[----:B------:R-:W-:Y:S02]  /*1770*/  UIADD3 UR4, UPT, UPT, -UR5, UR4, URZ ;  /* 0x0000000405047290 */ /* 0x000fe4000fffe1ff */
[----:B------:R-:W-:Y:S02]  /*1780*/  UIMAD UR45, UR6, UR10, UR45 ;  /* 0x0000000a062d72a4 */ /* 0x000fe4000f8e022d */
[----:B------:R-:W-:-:S12]  /*1790*/  UIMAD UR46, UR4, UR12, UR46 ;  /* 0x0000000c042e72a4 */ /* 0x000fd8000f8e022e */
.L_x_20:
[----:B------:R-:W-:Y:S05]  /*17a0*/  BRA.U !UP5, `(.L_x_21) ;  /* 0x000000010d0c7547 */ /* 0x000fea000b800000 */
[----:B------:R-:W-:Y:S01]  /*17b0*/  UCGABAR_WAIT ;  /* 0x0000000000007dc7 */ /* 0x000fe20008000000 */
[----:B------:R-:W-:Y:S01]  /*17c0*/  CCTL.IVALL ;  /* 0x00000000ff00798f */ /* 0x000fe20002000000 */
[----:B------:R-:W-:Y:S05]  /*17d0*/  BRA `(.L_x_22) ;  /* 0x0000000000047947 */ /* 0x000fea0003800000 */
.L_x_21:
[----:B------:R-:W-:Y:S06]  /*17e0*/  BAR.SYNC.DEFER_BLOCKING 0x0 ;  /* 0x0000000000007b1d */ /* 0x000fec0000010000 */
.L_x_22:
[----:B------:R-:W-:Y:S05]  /*17f0*/  BRA.U UP0, `(.L_x_23) ;  /* 0x0000001900807547 */ /* 0x000fea000b800000 */
[----:B------:R-:W1:Y:S01]  /*1800*/  LDCU UR6, c[0x0][0x38c] ;  /* 0x00007180ff0677ac */ /* 0x000e620008000800 */
[----:B------:R-:W-:Y:S01]  /*1810*/  PLOP3.LUT P1, PT, PT, PT, UP3, 0x80, 0x8 ;  /* 0x000000000008781c */ /* 0x000fe20003f2f038 */
[----:B------:R-:W-:Y:S01]  /*1820*/  IMAD.MOV.U32 R12, RZ, RZ, 0x1 ;  /* 0x00000001ff0c7424 */ /* 0x000fe200078e00ff */
[----:B------:R-:W-:Y:S01]  /*1830*/  ISETP.EQ.OR P2, PT, R0, RZ, P3 ;  /* 0x000000ff0000720c */ /* 0x000fe20001f42670 */
[----:B------:R-:W-:Y:S01]  /*1840*/  UMOV UR7, 0x400 ;  /* 0x0000040000077882 */ /* 0x000fe20000000000 */
[----:B------:R-:W-:Y:S01]  /*1850*/  UISETP.NE.AND UP1, UPT, UR22, URZ, UPT ;  /* 0x000000ff1600728c */ /* 0x000fe2000bf25270 */
[----:B------:R-:W-:Y:S01]  /*1860*/  PLOP3.LUT P1, PT, P1, PT, PT, 0x8, 0x80 ;  /* 0x000000000080781c */ /* 0x000fe20000f2e170 */
[----:B------:R-:W-:Y:S01]  /*1870*/  ULEA UR7, UR61, UR7, 0x18 ;  /* 0x000000073d077291 */ /* 0x000fe2000f8ec0ff */
[----:B------:R-:W-:Y:S01]  /*1880*/  CS2R R10, SRZ ;  /* 0x00000000000a7805 */ /* 0x000fe2000001ff00 */
[----:B------:R-:W-:Y:S01]  /*1890*/  IMAD.MOV.U32 R9, RZ, RZ, RZ ;  /* 0x000000ffff097224 */ /* 0x000fe200078e00ff */
[----:B------:R-:W2:Y:S01]  /*18a0*/  LDCU UR41, c[0x0][0x370] ;  /* 0x00006e00ff2977ac */ /* 0x000ea20008000800 */
[----:B------:R-:W-:Y:S01]  /*18b0*/  IMAD.MOV.U32 R8, RZ, RZ, 0x1 ;  /* 0x00000001ff087424 */ /* 0x000fe200078e00ff */
[----:B------:R-:W3:Y:S01]  /*18c0*/  LDCU.64 UR26, c[0x0][0x348] ;  /* 0x00006900ff1a77ac */ /* 0x000ee20008000a00 */
[----:B-1----:R-:W-:-:S02]  /*18d0*/  UIADD3 UR5, UPT, UPT, UR6, 0x3f, URZ ;  /* 0x0000003f06057890 */ /* 0x002fc4000fffe0ff */
[----:B------:R-:W-:Y:S02]  /*18e0*/  USHF.R.U32.HI UR47, URZ, 0x6, UR28 ;  /* 0x00000006ff2f7899 */ /* 0x000fe4000801161c */
[----:B------:R-:W-:Y:S02]  /*18f0*/  USHF.R.S32.HI UR4, URZ, 0x1f, UR5 ;  /* 0x0000001fff047899 */ /* 0x000fe40008011405 */
[----:B------:R-:W-:Y:S02]  /*1900*/  UIADD3 UR48, UPT, UPT, UR6, 0x7e, URZ ;  /* 0x0000007e06307890 */ /* 0x000fe4000fffe0ff */
[----:B------:R-:W-:Y:S01]  /*1910*/  ULEA.HI UR4, UR4, UR5, URZ, 0x6 ;  /* 0x0000000504047291 */ /* 0x000fe2000f8f30ff */
[----:B------:R-:W1:Y:S03]  /*1920*/  LDCU UR39, c[0x0][0x374] ;  /* 0x00006e80ff2777ac */ /* 0x000e660008000800 */
[----:B------:R-:W-:-:S02]  /*1930*/  USHF.R.S32.HI UR43, URZ, 0x6, UR4 ;  /* 0x00000006ff2b7899 */ /* 0x000fc40008011404 */
[----:B------:R-:W-:Y:S02]  /*1940*/  UIADD3 UR4, UPT, UPT, UR6, -0x1, URZ ;  /* 0xffffffff06047890 */ /* 0x000fe4000fffe0ff */
[----:B------:R-:W-:Y:S02]  /*1950*/  UISETP.LT.U32.AND UP0, UPT, UR43, 0x11, UPT ;  /* 0x000000112b00788c */ /* 0x000fe4000bf01070 */
[----:B------:R-:W-:Y:S02]  /*1960*/  UISETP.GE.U32.AND UP2, UPT, UR4, -0x7f, UPT ;  /* 0xffffff810400788c */ /* 0x000fe4000bf46070 */
[----:B------:R-:W-:Y:S02]  /*1970*/  USEL UR42, UR43, 0x11, UP0 ;  /* 0x000000112b2a7887 */ /* 0x000fe40008000000 */
[----:B------:R-:W-:Y:S02]  /*1980*/  USEL UR24, UR34, 0x2, UP1 ;  /* 0x0000000222187887 */ /* 0x000fe40008800000 */
[----:B------:R-:W-:-:S02]  /*1990*/  UIADD3 UR21, UPT, UPT, UR42, -0x1, URZ ;  /* 0xffffffff2a157890 */ /* 0x000fc4000fffe0ff */
[----:B------:R-:W-:Y:S02]  /*19a0*/  UIADD3 UR29, UPT, UPT, UR7, 0x4400, UR28 ;  /* 0x00004400071d7890 */ /* 0x000fe4000fffe01c */
[----:B------:R-:W-:Y:S02]  /*19b0*/  UIADD3 UR44, UPT, UPT, UR43, -UR42, URZ ;  /* 0x8000002a2b2c7290 */ /* 0x000fe4000fffe0ff */
[----:B------:R-:W-:Y:S01]  /*19c0*/  @UP2 UIADD3 UR21, UPT, UPT, UR42, URZ, URZ ;  /* 0x000000ff2a152290 */ /* 0x000fe2000fffe0ff */
[----:B------:R-:W-:-:S03]  /*19d0*/  UMOV UR5, URZ ;  /* 0x000000ff00057c82 */ /* 0x000fc60008000000 */
[----:B-123--:R-:W-:-:S12]  /*19e0*/  UIADD3 UR21, UPT, UPT, UR21, 0x1, URZ ;  /* 0x0000000115157890 */ /* 0x00efd8000fffe0ff */
.L_x_43:
[----:B------:R-:W-:-:S09]  /*19f0*/  UISETP.NE.AND UP0, UPT, UR61, URZ, UPT ;  /* 0x000000ff3d00728c */ /* 0x000fd2000bf05270 */
[----:B------:R-:W-:Y:S05]  /*1a00*/  BRA.U UP0, `(.L_x_24) ;  /* 0x0000000100287547 */ /* 0x000fea000b800000 */
[----:B------:R-:W-:Y:S02]  /*1a10*/  LEA R0, R9, UR7, 0x3 ;  /* 0x0000000709007c11 */ /* 0x000fe4000f8e18ff */
[----:B------:R-:W-:-:S04]  /*1a20*/  SHF.L.U32 R2, R8, 0x1f, RZ ;  /* 0x0000001f08027819 */ /* 0x000fc800000006ff */
[----:B------:R-:W1:Y:S02]  /*1a30*/  SYNCS.PHASECHK.TRANS64.TRYWAIT P0, [R0+URZ+0x1a0], R2 ;  /* 0x0001a002000075a7 */ /* 0x000e6400080011ff */
[----:B-1----:R-:W-:Y:S05]  /*1a40*/  @!P0 BRA `(.L_x_25) ;  /* 0x0000005c00688947 */ /* 0x002fea0003800000 */
.L_x_116:
[----:B------:R-:W-:Y:S01]  /*1a50*/  VIADD R9, R9, 0x1 ;  /* 0x0000000109097836 */ /* 0x000fe20000000000 */
[----:B------:R1:W-:Y:S04]  /*1a60*/  SYNCS.ARRIVE.TRANS64.A1T0 RZ, [R0+URZ+0x190], RZ ;  /* 0x000190ff00ff79a7 */ /* 0x0003e800081000ff */
[----:B------:R-:W-:-:S04]  /*1a70*/  ISETP.NE.AND P0, PT, R9, 0x2, PT ;  /* 0x000000020900780c */ /* 0x000fc80003f05270 */
[----:B------:R-:W-:Y:S02]  /*1a80*/  SEL R9, R9, RZ, P0 ;  /* 0x000000ff09097207 */ /* 0x000fe40000000000 */
[----:B-1----:R-:W-:-:S04]  /*1a90*/  SEL R0, RZ, 0x1, P0 ;  /* 0x00000001ff007807 */ /* 0x002fc80000000000 */
[----:B------:R-:W-:-:S07]  /*1aa0*/  LOP3.LUT R8, R8, R0, RZ, 0x3c, !PT ;  /* 0x0000000008087212 */ /* 0x000fce00078e3cff */
.L_x_24:
[----:B------:R-:W-:Y:S01]  /*1ab0*/  ULEA UR4, UR5, UR7, 0x3 ;  /* 0x0000000705047291 */ /* 0x000fe2000f8e18ff */
[----:B------:R-:W-:Y:S01]  /*1ac0*/  SHF.L.U32 R0, R12, 0x1f, RZ ;  /* 0x0000001f0c007819 */ /* 0x000fe200000006ff */
[----:B------:R-:W-:Y:S02]  /*1ad0*/  UISETP.GE.U32.AND UP0, UPT, UR48, 0x7f, UPT ;  /* 0x0000007f3000788c */ /* 0x000fe4000bf06070 */
[----:B------:R-:W-:Y:S02]  /*1ae0*/  USHF.L.U32 UR11, UR45, 0x6, URZ ;  /* 0x000000062d0b7899 */ /* 0x000fe400080006ff */
[----:B------:R-:W-:Y:S01]  /*1af0*/  ULEA UR35, UR46, UR47, 0x7 ;  /* 0x0000002f2e237291 */ /* 0x000fe2000f8e38ff */
[----:B------:R-:W-:Y:S02]  /*1b00*/  UMOV UR13, URZ ;  /* 0x000000ff000d7c82 */ /* 0x000fe40008000000 */
[----:B------:R1:W2:Y:S02]  /*1b10*/  SYNCS.PHASECHK.TRANS64.TRYWAIT P0, [UR4+0x88], R0 ;  /* 0x00008800ff0075a7 */ /* 0x0002a40008001104 */
[----:B------:R-:W-:Y:S07]  /*1b20*/  BRA.U !UP0, `(.L_x_26) ;  /* 0x0000000108bc7547 */ /* 0x000fee000b800000 */
[----:B------:R-:W-:Y:S01]  /*1b30*/  UMOV UR6, URZ ;  /* 0x000000ff00067c82 */ /* 0x000fe20008000000 */
[----:B------:R-:W-:-:S05]  /*1b40*/  UMOV UR4, UR5 ;  /* 0x0000000500047c82 */ /* 0x000fca0008000000 */
.L_x_32:
[----:B------:R-:W-:Y:S01]  /*1b50*/  ULEA UR33, UR4, UR7, 0x3 ;  /* 0x0000000704217291 */ /* 0x000fe2000f8e18ff */
[----:B--2---:R-:W-:Y:S01]  /*1b60*/  @!P3 MOV R2, 0x3000 ;  /* 0x000030000002b802 */ /* 0x004fe20000000f00 */
[----:B--2-4-:R-:W-:Y:S10]  /*1b70*/  @P0 BRA `(.L_x_27) ;  /* 0x00000000000c0947 */ /* 0x014ff40003800000 */
[----:B------:R-:W-:-:S04]  /*1b80*/  SHF.L.U32 R3, R12, 0x1f, RZ ;  /* 0x0000001f0c037819 */ /* 0x000fc800000006ff */
[----:B------:R-:W2:Y:S02]  /*1b90*/  SYNCS.PHASECHK.TRANS64.TRYWAIT P0, [UR33+0x88], R3 ;  /* 0x00008803ff0075a7 */ /* 0x000ea40008001121 */
[----:B--2---:R-:W-:Y:S05]  /*1ba0*/  @!P0 BRA `(.L_x_28) ;  /* 0x0000005c00248947 */ /* 0x004fea0003800000 */
.L_x_27:
[----:B------:R2:W-:Y:S01]  /*1bb0*/  @!P3 SYNCS.ARRIVE.TRANS64 RZ, [UR33], R2 ;  /* 0x00000002ffffb9a7 */ /* 0x0005e20008000021 */
[----:B------:R-:W-:-:S04]  /*1bc0*/  ULOP3.LUT UR5, UR24, 0x2, URZ, 0xfc, !UPT ;  /* 0x0000000218057892 */ /* 0x000fc8000f8efcff */
[----:B------:R-:W-:-:S09]  /*1bd0*/  UISETP.NE.AND UP0, UPT, UR5, 0x2, UPT ;  /* 0x000000020500788c */ /* 0x000fd2000bf05270 */
[----:B------:R-:W-:Y:S05]  /*1be0*/  BRA.U UP0, `(.L_x_29) ;  /* 0x0000000100047547 */ /* 0x000fea000b800000 */
[----:B------:R-:W-:Y:S05]  /*1bf0*/  BPT.TRAP 0x1 ;  /* 0x000000040000795c */ /* 0x000fea0000300000 */
.L_x_29:
[----:B------:R-:W-:Y:S04]  /*1c00*/  BSSY.RECONVERGENT B0, `(.L_x_30) ;  /* 0x0000003000007945 */ /* 0x000fe80003800200 */
[----:B------:R-:W-:Y:S05]  /*1c10*/  @P2 BRA `(.L_x_31) ;  /* 0x0000000000042947 */ /* 0x000fea0003800000 */
[----:B------:R-:W-:Y:S05]  /*1c20*/  BPT.TRAP 0x1 ;  /* 0x000000040000795c */ /* 0x000fea0000300000 */
.L_x_31:
[----:B------:R-:W-:Y:S05]  /*1c30*/  BSYNC.RECONVERGENT B0 ;  /* 0x0000000000007941 */ /* 0x000fea0003800200 */
.L_x_30:
[----:B------:R-:W-:Y:S02]  /*1c40*/  UIADD3 UR5, UPT, UPT, UR4, 0x1, URZ ;  /* 0x0000000104057890 */ /* 0x000fe4000fffe0ff */
[----:B------:R-:W-:Y:S02]  /*1c50*/  ULEA UR32, UR4, UR28, 0xd ;  /* 0x0000001c04207291 */ /* 0x000fe4000f8e68ff */
[----:B------:R-:W-:Y:S02]  /*1c60*/  UISETP.NE.AND UP0, UPT, UR5, 0x11, UPT ;  /* 0x000000110500788c */ /* 0x000fe4000bf05270 */
[----:B------:R-:W-:Y:S02]  /*1c70*/  UIADD3 UR16, UP1, UPT, UR26, 0x80, URZ ;  /* 0x000000801a107890 */ /* 0x000fe4000ff3e0ff */
[----:B------:R-:W-:Y:S02]  /*1c80*/  USEL UR9, URZ, 0x1, UP0 ;  /* 0x00000001ff097887 */ /* 0x000fe40008000000 */
[----:B------:R-:W-:-:S02]  /*1c90*/  USEL UR5, UR5, URZ, UP0 ;  /* 0x000000ff05057287 */ /* 0x000fc40008000000 */
[----:B------:R-:W-:Y:S02]  /*1ca0*/  UIADD3 UR14, UP0, UPT, UR26, 0x180, URZ ;  /* 0x000001801a0e7890 */ /* 0x000fe4000ff1e0ff */
[----:B------:R-:W-:Y:S01]  /*1cb0*/  ULEA UR8, UR5, UR7, 0x3 ;  /* 0x0000000705087291 */ /* 0x000fe2000f8e18ff */
[----:B------:R-:W-:Y:S01]  /*1cc0*/  LOP3.LUT R12, R12, UR9, RZ, 0x3c, !PT ;  /* 0x000000090c0c7c12 */ /* 0x000fe2000f8e3cff */
[----:B------:R-:W-:Y:S02]  /*1cd0*/  USHF.L.U32 UR34, UR6, 0x6, URZ ;  /* 0x0000000606227899 */ /* 0x000fe400080006ff */
[----:B------:R-:W-:Y:S01]  /*1ce0*/  UIADD3.X UR17, UPT, UPT, URZ, UR27, URZ, UP1, !UPT ;  /* 0x0000001bff117290 */ /* 0x000fe20008ffe4ff */
[----:B-1----:R-:W-:Y:S01]  /*1cf0*/  SHF.L.U32 R0, R12, 0x1f, RZ ;  /* 0x0000001f0c007819 */ /* 0x002fe200000006ff */
[----:B------:R-:W-:Y:S02]  /*1d00*/  UIADD3 UR32, UPT, UPT, UR7, 0x4400, UR32 ;  /* 0x0000440007207890 */ /* 0x000fe4000fffe020 */
[----:B------:R-:W-:Y:S01]  /*1d10*/  UIADD3.X UR15, UPT, UPT, URZ, UR27, URZ, UP0, !UPT ;  /* 0x0000001bff0f7290 */ /* 0x000fe200087fe4ff */
[----:B------:R3:W4:Y:S01]  /*1d20*/  SYNCS.PHASECHK.TRANS64.TRYWAIT P0, [UR8+0x88], R0 ;  /* 0x00008800ff0075a7 */ /* 0x0007220008001108 */
[----:B------:R-:W-:Y:S01]  /*1d30*/  ULEA UR8, UR4, UR7, 0xc ;  /* 0x0000000704087291 */ /* 0x000fe2000f8e60ff */
[----:B------:R-:W-:Y:S01]  /*1d40*/  UMOV UR13, 0xf0000 ;  /* 0x000f0000000d7882 */ /* 0x000fe20000000000 */
[----:B------:R-:W-:-:S02]  /*1d50*/  UMOV UR18, 0x0 ;  /* 0x0000000000127882 */ /* 0x000fc40000000000 */
[----:B------:R-:W-:Y:S01]  /*1d60*/  UIADD3 UR8, UPT, UPT, UR8, 0x26400, URZ ;  /* 0x0002640008087890 */ /* 0x000fe2000fffe0ff */
[----:B------:R-:W-:Y:S01]  /*1d70*/  UMOV UR19, 0x10000000 ;  /* 0x1000000000137882 */ /* 0x000fe20000000000 */
[----:B------:R-:W-:Y:S01]  /*1d80*/  UMOV UR12, UR36 ;  /* 0x00000024000c7c82 */ /* 0x000fe20008000000 */
[----:B------:R-:W-:Y:S01]  /*1d90*/  UMOV UR9, UR33 ;  /* 0x0000002100097c82 */ /* 0x000fe20008000000 */
[----:B------:R-:W-:Y:S01]  /*1da0*/  UMOV UR10, UR34 ;  /* 0x00000022000a7c82 */ /* 0x000fe20008000000 */
[----:B------:R1:W-:Y:S01]  /*1db0*/  UTMALDG.3D.MULTICAST [UR32], [UR16], UR13, desc[UR18] ;  /* 0x00001220100073b4 */ /* 0x0003e2000801180d */
[----:B------:R-:W-:Y:S01]  /*1dc0*/  UIADD3 UR6, UPT, UPT, UR6, 0x1, URZ ;  /* 0x0000000106067890 */ /* 0x000fe2000fffe0ff */
[----:B------:R-:W-:-:S03]  /*1dd0*/  UMOV UR4, UR5 ;  /* 0x0000000500047c82 */ /* 0x000fc60008000000 */
[----:B------:R-:W-:Y:S01]  /*1de0*/  UISETP.NE.AND UP0, UPT, UR6, UR21, UPT ;  /* 0x000000150600728c */ /* 0x000fe2000bf05270 */
[----:B------:R3:W-:Y:S01]  /*1df0*/  UTMALDG.3D [UR8], [UR14], desc[UR18] ;  /* 0x000012080e0075b4 */ /* 0x0007e20008011000 */
[----:B-1----:R-:W-:-:S07]  /*1e00*/  UMOV UR13, UR21 ;  /* 0x00000015000d7c82 */ /* 0x002fce0008000000 */
[----:B---3--:R-:W-:Y:S05]  /*1e10*/  BRA.U UP0, `(.L_x_32) ;  /* 0xfffffffd004c7547 */ /* 0x008fea000b83ffff */
.L_x_26:
[----:B------:R-:W-:Y:S01]  /*1e20*/  ULEA UR4, UR5, UR7, 0x3 ;  /* 0x0000000705047291 */ /* 0x000fe2000f8e18ff */
[----:B-1----:R-:W-:Y:S01]  /*1e30*/  SHF.L.U32 R0, R12, 0x1f, RZ ;  /* 0x0000001f0c007819 */ /* 0x002fe200000006ff */
[----:B------:R-:W-:Y:S01]  /*1e40*/  @!P1 SYNCS.ARRIVE.TRANS64.A1T0 RZ, [UR7+0x128], RZ ;  /* 0x000128ffffff99a7 */ /* 0x000fe20008100007 */
[----:B------:R-:W-:-:S06]  /*1e50*/  UISETP.GT.AND UP0, UPT, UR43, UR42, UPT ;  /* 0x0000002a2b00728c */ /* 0x000fcc000bf04270 */
[----:B--2-4-:R1:W2:Y:S03]  /*1e60*/  SYNCS.PHASECHK.TRANS64.TRYWAIT P0, [UR4+0x88], R0 ;  /* 0x00008800ff0075a7 */ /* 0x0142a60008001104 */
[----:B------:R-:W-:Y:S05]  /*1e70*/  BRA.U !UP0, `(.L_x_33) ;  /* 0x0000000108bc7547 */ /* 0x000fea000b800000 */
[----:B------:R-:W-:Y:S01]  /*1e80*/  UIADD3 UR25, UPT, UPT, UR44, UR13, URZ ;  /* 0x0000000d2c197290 */ /* 0x000fe2000fffe0ff */
[----:B------:R-:W-:-:S11]  /*1e90*/  UMOV UR4, UR5 ;  /* 0x0000000500047c82 */ /* 0x000fd60008000000 */
.L_x_39:
[----:B------:R-:W-:Y:S01]  /*1ea0*/  ULEA UR17, UR4, UR7, 0x3 ;  /* 0x0000000704117291 */ /* 0x000fe2000f8e18ff */
[----:B--2---:R-:W-:Y:S01]  /*1eb0*/  @!P3 MOV R2, 0x3000 ;  /* 0x000030000002b802 */ /* 0x004fe20000000f00 */
[----:B--2-4-:R-:W-:Y:S10]  /*1ec0*/  @P0 BRA `(.L_x_34) ;  /* 0x00000000000c0947 */ /* 0x014ff40003800000 */
[----:B------:R-:W-:-:S04]  /*1ed0*/  SHF.L.U32 R3, R12, 0x1f, RZ ;  /* 0x0000001f0c037819 */ /* 0x000fc800000006ff */
[----:B------:R-:W2:Y:S02]  /*1ee0*/  SYNCS.PHASECHK.TRANS64.TRYWAIT P0, [UR17+0x88], R3 ;  /* 0x00008803ff0075a7 */ /* 0x000ea40008001111 */
[----:B--2---:R-:W-:Y:S05]  /*1ef0*/  @!P0 BRA `(.L_x_35) ;  /* 0x0000005800688947 */ /* 0x004fea0003800000 */
.L_x_34:
[----:B------:R2:W-:Y:S01]  /*1f00*/  @!P3 SYNCS.ARRIVE.TRANS64 RZ, [UR17], R2 ;  /* 0x00000002ffffb9a7 */ /* 0x0005e20008000011 */
[----:B------:R-:W-:-:S04]  /*1f10*/  ULOP3.LUT UR5, UR24, 0x2, URZ, 0xfc, !UPT ;  /* 0x0000000218057892 */ /* 0x000fc8000f8efcff */
[----:B------:R-:W-:-:S09]  /*1f20*/  UISETP.NE.AND UP0, UPT, UR5, 0x2, UPT ;  /* 0x000000020500788c */ /* 0x000fd2000bf05270 */
[----:B------:R-:W-:Y:S05]  /*1f30*/  BRA.U UP0, `(.L_x_36) ;  /* 0x0000000100047547 */ /* 0x000fea000b800000 */
[----:B------:R-:W-:Y:S05]  /*1f40*/  BPT.TRAP 0x1 ;  /* 0x000000040000795c */ /* 0x000fea0000300000 */
.L_x_36:
[----:B------:R-:W-:Y:S04]  /*1f50*/  BSSY.RECONVERGENT B0, `(.L_x_37) ;  /* 0x0000003000007945 */ /* 0x000fe80003800200 */
[----:B------:R-:W-:Y:S05]  /*1f60*/  @P2 BRA `(.L_x_38) ;  /* 0x0000000000042947 */ /* 0x000fea0003800000 */
[----:B------:R-:W-:Y:S05]  /*1f70*/  BPT.TRAP 0x1 ;  /* 0x000000040000795c */ /* 0x000fea0000300000 */
.L_x_38:
[----:B------:R-:W-:Y:S05]  /*1f80*/  BSYNC.RECONVERGENT B0 ;  /* 0x0000000000007941 */ /* 0x000fea0003800200 */
.L_x_37:
[----:B------:R-:W-:Y:S02]  /*1f90*/  UIADD3 UR5, UPT, UPT, UR4, 0x1, URZ ;  /* 0x0000000104057890 */ /* 0x000fe4000fffe0ff */
[----:B------:R-:W-:Y:S02]  /*1fa0*/  UIADD3 UR14, UP1, UPT, UR26, 0x80, URZ ;  /* 0x000000801a0e7890 */ /* 0x000fe4000ff3e0ff */
[----:B------:R-:W-:Y:S02]  /*1fb0*/  UISETP.NE.AND UP0, UPT, UR5, 0x11, UPT ;  /* 0x000000110500788c */ /* 0x000fe4000bf05270 */
[----:B------:R-:W-:Y:S02]  /*1fc0*/  USHF.L.U32 UR18, UR13, 0x6, URZ ;  /* 0x000000060d127899 */ /* 0x000fe400080006ff */
[----:B------:R-:W-:Y:S02]  /*1fd0*/  USEL UR8, URZ, 0x1, UP0 ;  /* 0x00000001ff087887 */ /* 0x000fe40008000000 */
[----:B------:R-:W-:-:S02]  /*1fe0*/  USEL UR5, UR5, URZ, UP0 ;  /* 0x000000ff05057287 */ /* 0x000fc40008000000 */
[----:B------:R-:W-:Y:S02]  /*1ff0*/  UIADD3 UR22, UP0, UPT, UR26, 0x180, URZ ;  /* 0x000001801a167890 */ /* 0x000fe4000ff1e0ff */
[----:B------:R-:W-:Y:S01]  /*2000*/  LOP3.LUT R12, R12, UR8, RZ, 0x3c, !PT ;  /* 0x000000080c0c7c12 */ /* 0x000fe2000f8e3cff */
[----:B------:R-:W-:Y:S02]  /*2010*/  ULEA UR6, UR5, UR7, 0x3 ;  /* 0x0000000705067291 */ /* 0x000fe4000f8e18ff */
[----:B------:R-:W-:Y:S01]  /*2020*/  ULEA UR8, UR4, UR7, 0xc ;  /* 0x0000000704087291 */ /* 0x000fe2000f8e60ff */
[----:B-1----:R-:W-:Y:S01]  /*2030*/  SHF.L.U32 R0, R12, 0x1f, RZ ;  /* 0x0000001f0c007819 */ /* 0x002fe200000006ff */
[----:B------:R-:W-:Y:S02]  /*2040*/  ULEA UR16, UR4, UR29, 0xd ;  /* 0x0000001d04107291 */ /* 0x000fe4000f8e68ff */
[----:B------:R-:W-:Y:S02]  /*2050*/  UIADD3.X UR15, UPT, UPT, URZ, UR27, URZ, UP1, !UPT ;  /* 0x0000001bff0f7290 */ /* 0x000fe40008ffe4ff */
[----:B------:R-:W-:Y:S01]  /*2060*/  UIADD3 UR8, UPT, UPT, UR8, 0x26400, URZ ;  /* 0x0002640008087890 */ /* 0x000fe2000fffe0ff */
[----:B------:R3:W4:Y:S01]  /*2070*/  SYNCS.PHASECHK.TRANS64.TRYWAIT P0, [UR6+0x88], R0 ;  /* 0x00008800ff0075a7 */ /* 0x0007220008001106 */
[----:B------:R-:W-:Y:S01]  /*2080*/  UIADD3.X UR23, UPT, UPT, URZ, UR27, URZ, UP0, !UPT ;  /* 0x0000001bff177290 */ /* 0x000fe200087fe4ff */
[----:B------:R-:W-:Y:S01]  /*2090*/  UMOV UR6, 0xf0000 ;  /* 0x000f000000067882 */ /* 0x000fe20000000000 */
[----:B------:R-:W-:Y:S01]  /*20a0*/  UMOV UR30, 0x0 ;  /* 0x00000000001e7882 */ /* 0x000fe20000000000 */
[----:B------:R-:W-:Y:S01]  /*20b0*/  UMOV UR31, 0x10000000 ;  /* 0x10000000001f7882 */ /* 0x000fe20000000000 */
[----:B------:R-:W-:Y:S01]  /*20c0*/  UMOV UR19, UR35 ;  /* 0x0000002300137c82 */ /* 0x000fe20008000000 */
[----:B------:R-:W-:Y:S01]  /*20d0*/  UMOV UR20, UR36 ;  /* 0x0000002400147c82 */ /* 0x000fe20008000000 */
[----:B------:R-:W-:Y:S01]  /*20e0*/  UMOV UR12, UR36 ;  /* 0x00000024000c7c82 */ /* 0x000fe20008000000 */
[----:B------:R-:W-:Y:S01]  /*20f0*/  UMOV UR9, UR17 ;  /* 0x0000001100097c82 */ /* 0x000fe20008000000 */
[----:B------:R-:W-:Y:S01]  /*2100*/  UMOV UR10, UR18 ;  /* 0x00000012000a7c82 */ /* 0x000fe20008000000 */
[----:B------:R3:W-:Y:S01]  /*2110*/  UTMALDG.3D.MULTICAST [UR16], [UR14], UR6, desc[UR30] ;  /* 0x00001e100e0073b4 */ /* 0x0007e20008011806 */
[----:B------:R-:W-:Y:S01]  /*2120*/  UIADD3 UR13, UPT, UPT, UR13, 0x1, URZ ;  /* 0x000000010d0d7890 */ /* 0x000fe2000fffe0ff */
[----:B------:R-:W-:-:S03]  /*2130*/  UMOV UR4, UR5 ;  /* 0x0000000500047c82 */ /* 0x000fc60008000000 */
[----:B------:R-:W-:Y:S01]  /*2140*/  UISETP.NE.AND UP0, UPT, UR13, UR25, UPT ;  /* 0x000000190d00728c */ /* 0x000fe2000bf05270 */
[----:B------:R3:W-:Y:S08]  /*2150*/  UTMALDG.3D [UR8], [UR22], desc[UR30] ;  /* 0x00001e08160075b4 */ /* 0x0007f00008011000 */
[----:B---3--:R-:W-:Y:S05]  /*2160*/  BRA.U UP0, `(.L_x_39) ;  /* 0xfffffffd004c7547 */ /* 0x008fea000b83ffff */
.L_x_33:
[C---:B------:R-:W-:Y:S01]  /*2170*/  LEA R3, R11.reuse, UR7, 0x3 ;  /* 0x000000070b037c11 */ /* 0x040fe2000f8e18ff */
[----:B------:R-:W-:Y:S01]  /*2180*/  NOP ;  /* 0x0000000000007918 */ /* 0x000fe20000000000 */
[----:B-1----:R-:W-:Y:S02]  /*2190*/  SHF.L.U32 R0, R10, 0x1f, RZ ;  /* 0x0000001f0a007819 */ /* 0x002fe400000006ff */
[----:B------:R-:W-:Y:S02]  /*21a0*/  LEA R4, R11, UR7, 0x4 ;  /* 0x000000070b047c11 */ /* 0x000fe4000f8e20ff */
[----:B--2-4-:R-:W1:Y:S02]  /*21b0*/  SYNCS.PHASECHK.TRANS64.TRYWAIT P0, [R3+URZ+0x130], R0 ;  /* 0x00013000030075a7 */ /* 0x014e6400080011ff */
[----:B-1----:R-:W-:Y:S05]  /*21c0*/  @!P0 BRA `(.L_x_40) ;  /* 0x0000005400cc8947 */ /* 0x002fea0003800000 */
.L_x_119:
[----:B------:R-:W2:Y:S01]  /*21d0*/  LDS.128 R4, [R4+0x1c0] ;  /* 0x0001c00004047984 */ /* 0x000ea20000000c00 */
[----:B------:R-:W-:Y:S01]  /*21e0*/  UISETP.GE.AND UP0, UPT, UR40, 0x1, UPT ;  /* 0x000000012800788c */ /* 0x000fe2000bf06270 */
[----:B------:R-:W-:Y:S01]  /*21f0*/  @!PT LDS RZ, [RZ] ;  /* 0x00000000fffff984 */ /* 0x000fe20000000800 */
[----:B------:R-:W-:Y:S01]  /*2200*/  @!PT LDS RZ, [RZ] ;  /* 0x00000000fffff984 */ /* 0x000fe20000000800 */
[----:B------:R-:W-:Y:S01]  /*2210*/  @!PT LDS RZ, [RZ] ;  /* 0x00000000fffff984 */ /* 0x000fe20000000800 */
[----:B------:R-:W-:Y:S01]  /*2220*/  @!PT LDS RZ, [RZ] ;  /* 0x00000000fffff984 */ /* 0x000fe20000000800 */
[----:B------:R3:W-:Y:S06]  /*2230*/  MEMBAR.ALL.CTA ;  /* 0x0000000000007992 */ /* 0x0007ec0000008000 */
[----:B---3--:R-:W3:Y:S01]  /*2240*/  FENCE.VIEW.ASYNC.S ;  /* 0x00000000000073c6 */ /* 0x008ee20000000000 */
[----:B--2---:R-:W-:-:S13]  /*2250*/  LOP3.LUT P0, RZ, R6, 0x1, RZ, 0xc0, !PT ;  /* 0x0000000106ff7812 */ /* 0x004fda000780c0ff */
[----:B---3--:R-:W-:Y:S01]  /*2260*/  VOTEU.ANY UP1, P0 ;  /* 0x0000000000ff7886 */ /* 0x008fe20000020100 */
[----:B------:R-:W-:-:S13]  /*2270*/  PLOP3.LUT P0, PT, PT, PT, UP1, 0x80, 0x8 ;  /* 0x000000000008781c */ /* 0x000fda0003f0f018 */
[----:B-1----:R-:W-:Y:S02]  /*2280*/  @P0 LOP3.LUT R0, R5, 0xffff, RZ, 0xc0, !PT ;  /* 0x0000ffff05000812 */ /* 0x002fe400078ec0ff */
[----:B------:R-:W-:Y:S02]  /*2290*/  @P0 MOV R2, R4 ;  /* 0x0000000400020202 */ /* 0x000fe40000000f00 */
[----:B------:R-:W-:Y:S01]  /*22a0*/  @P0 R2UR UR6, R0 ;  /* 0x00000000000602ca */ /* 0x000fe200000e0000 */
[----:B------:R-:W-:Y:S01]  /*22b0*/  VIADD R0, R3, 0x140 ;  /* 0x0000014003007836 */ /* 0x000fe20000000000 */
[----:B------:R-:W-:Y:S02]  /*22c0*/  @P0 SHF.R.U32.HI R4, RZ, 0x10, R5 ;  /* 0x00000010ff040819 */ /* 0x000fe40000011605 */
[----:B------:R-:W-:Y:S02]  /*22d0*/  @P0 R2UR UR8, R2 ;  /* 0x00000000020802ca */ /* 0x000fe400000e0000 */
[----:B------:R-:W-:-:S02]  /*22e0*/  PRMT R0, RZ, 0x654, R0 ;  /* 0x00000654ff007816 */ /* 0x000fc40000000000 */
[----:B------:R-:W-:Y:S02]  /*22f0*/  @P0 R2UR UR4, R4 ;  /* 0x00000000040402ca */ /* 0x000fe400000e0000 */
[----:B------:R1:W-:Y:S03]  /*2300*/  SYNCS.ARRIVE.TRANS64.RED.A1T0 RZ, [R0+URZ], RZ ;  /* 0x000000ff00ff79a7 */ /* 0x0003e600081004ff */
[----:B------:R-:W-:-:S04]  /*2310*/  @UP1 UMOV UR37, UR6 ;  /* 0x0000000600251c82 */ /* 0x000fc80008000000 */
[----:B------:R-:W-:-:S04]  /*2320*/  @UP1 UMOV UR38, UR8 ;  /* 0x0000000800261c82 */ /* 0x000fc80008000000 */
[----:B------:R-:W-:Y:S01]  /*2330*/  @UP1 UMOV UR36, UR4 ;  /* 0x0000000400241c82 */ /* 0x000fe20008000000 */
[----:B------:R-:W-:Y:S05]  /*2340*/  BRA.U !UP0, `(.L_x_41) ;  /* 0x0000000108d47547 */ /* 0x000fea000b800000 */
[----:B------:R-:W2:Y:S01]  /*2350*/  LDCU.128 UR12, c[0x0][0xb10] ;  /* 0x00016200ff0c77ac */ /* 0x000ea20008000c00 */
[----:B------:R-:W3:Y:S01]  /*2360*/  LDCU UR25, c[0x0][0xb20] ;  /* 0x00016400ff1977ac */ /* 0x000ee20008000800 */
[----:B------:R-:W4:Y:S01]  /*2370*/  LDCU UR20, c[0x0][0xb0c] ;  /* 0x00016180ff1477ac */ /* 0x000f220008000800 */
[----:B------:R-:W1:Y:S01]  /*2380*/  LDCU.64 UR10, c[0x0][0xb28] ;  /* 0x00016500ff0a77ac */ /* 0x000e620008000a00 */
[----:B------:R-:W-:Y:S02]  /*2390*/  UISETP.NE.AND UP3, UPT, UR40, 0x1, UPT ;  /* 0x000000012800788c */ /* 0x000fe4000bf65270 */
[----:B--2---:R-:W-:Y:S02]  /*23a0*/  UIMAD.WIDE.U32 UR16, UR39, UR15, URZ ;  /* 0x0000000f271072a5 */ /* 0x004fe4000f8e00ff */
[----:B------:R-:W-:Y:S02]  /*23b0*/  UIMAD.WIDE.U32 UR8, UR41, UR12, URZ ;  /* 0x0000000c290872a5 */ /* 0x000fe4000f8e00ff */
[----:B------:R-:W-:-:S02]  /*23c0*/  UISETP.NE.AND UP0, UPT, UR14, 0x1, UPT ;  /* 0x000000010e00788c */ /* 0x000fc4000bf05270 */
[----:B------:R-:W-:Y:S01]  /*23d0*/  UIMAD.WIDE.U32 UR22, UR37, UR15, URZ ;  /* 0x0000000f251672a5 */ /* 0x000fe2000f8e00ff */
[----:B------:R-:W-:Y:S02]  /*23e0*/  UMOV UR16, UR17 ;  /* 0x0000001100107c82 */ /* 0x000fe40008000000 */
[----:B------:R-:W-:Y:S01]  /*23f0*/  UMOV UR8, UR9 ;  /* 0x0000000900087c82 */ /* 0x000fe20008000000 */
[----:B---3--:R-:W-:Y:S02]  /*2400*/  USHF.R.U32.HI UR16, URZ, UR25, UR16 ;  /* 0x00000019ff107299 */ /* 0x008fe40008011610 */
[----:B----4-:R-:W-:Y:S02]  /*2410*/  UISETP.NE.AND UP2, UPT, UR20, 0x1, UPT ;  /* 0x000000011400788c */ /* 0x010fe4000bf45270 */
[----:B------:R-:W-:Y:S02]  /*2420*/  USHF.R.U32.HI UR8, URZ, UR13, UR8 ;  /* 0x0000000dff087299 */ /* 0x000fe40008011608 */
[----:B------:R-:W-:-:S02]  /*2430*/  USEL UR6, UR39, UR16, !UP0 ;  /* 0x0000001027067287 */ /* 0x000fc4000c000000 */
[----:B------:R-:W-:Y:S02]  /*2440*/  USEL UR8, UR41, UR8, !UP2 ;  /* 0x0000000829087287 */ /* 0x000fe4000d000000 */
[----:B-1----:R-:W-:Y:S01]  /*2450*/  UIMAD.WIDE.U32 UR16, UR6, UR10, URZ ;  /* 0x0000000a061072a5 */ /* 0x002fe2000f8e00ff */
[----:B------:R-:W-:Y:S01]  /*2460*/  UMOV UR4, UR23 ;  /* 0x0000001700047c82 */ /* 0x000fe20008000000 */
[----:B------:R-:W-:Y:S02]  /*2470*/  UIMAD.WIDE.U32 UR18, UR38, UR12, URZ ;  /* 0x0000000c261272a5 */ /* 0x000fe4000f8e00ff */
[----:B------:R-:W-:-:S03]  /*2480*/  UIMAD.WIDE.U32 UR22, UR8, UR10, URZ ;  /* 0x0000000a081672a5 */ /* 0x000fc6000f8e00ff */
[----:B------:R-:W-:Y:S01]  /*2490*/  UMOV UR16, UR17 ;  /* 0x0000001100107c82 */ /* 0x000fe20008000000 */
[----:B------:R-:W-:Y:S02]  /*24a0*/  USHF.R.U32.HI UR4, URZ, UR25, UR4 ;  /* 0x00000019ff047299 */ /* 0x000fe40008011604 */
[----:B------:R-:W-:Y:S01]  /*24b0*/  @UP3 USHF.R.U32.HI UR6, URZ, UR11, UR16 ;  /* 0x0000000bff063299 */ /* 0x000fe20008011610 */
[----:B------:R-:W-:Y:S01]  /*24c0*/  UMOV UR18, UR19 ;  /* 0x0000001300127c82 */ /* 0x000fe20008000000 */
[----:B------:R-:W-:Y:S01]  /*24d0*/  UMOV UR22, UR23 ;  /* 0x0000001700167c82 */ /* 0x000fe20008000000 */
[----:B------:R-:W-:Y:S02]  /*24e0*/  USHF.R.U32.HI UR13, URZ, UR13, UR18 ;  /* 0x0000000dff0d7299 */ /* 0x000fe40008011612 */
[----:B------:R-:W-:Y:S02]  /*24f0*/  USEL UR4, UR37, UR4, !UP0 ;  /* 0x0000000425047287 */ /* 0x000fe4000c000000 */
[----:B------:R-:W-:-:S02]  /*2500*/  @UP3 USHF.R.U32.HI UR8, URZ, UR11, UR22 ;  /* 0x0000000bff083299 */ /* 0x000fc40008011616 */
[----:B------:R-:W-:Y:S02]  /*2510*/  UIMAD UR9, UR40, UR6, URZ ;  /* 0x00000006280972a4 */ /* 0x000fe4000f8e02ff */
[----:B------:R-:W-:Y:S02]  /*2520*/  USEL UR6, UR38, UR13, !UP2 ;  /* 0x0000000d26067287 */ /* 0x000fe4000d000000 */
[----:B------:R-:W-:Y:S02]  /*2530*/  UIMAD UR12, UR40, UR8, URZ ;  /* 0x00000008280c72a4 */ /* 0x000fe4000f8e02ff */
[----:B------:R-:W-:Y:S02]  /*2540*/  UISETP.GE.AND UP0, UPT, UR4, UR9, UPT ;  /* 0x000000090400728c */ /* 0x000fe4000bf06270 */
[----:B------:R-:W-:Y:S02]  /*2550*/  UIMAD.WIDE.U32 UR16, UR4, UR10, URZ ;  /* 0x0000000a041072a5 */ /* 0x000fe4000f8e00ff */
[----:B------:R-:W-:-:S02]  /*2560*/  UISETP.GE.OR UP0, UPT, UR6, UR12, UP0 ;  /* 0x0000000c0600728c */ /* 0x000fc40008706670 */
        /* <DEDUP_REMOVED lines=19> */
.L_x_41:
[----:B------:R-:W2:Y:S02]  /*26a0*/  LDCU UR4, c[0x0][0xb30] ;  /* 0x00016600ff0477ac */ /* 0x000ea40008000800 */
[----:B--2---:R-:W-:-:S09]  /*26b0*/  UISETP.NE.AND UP0, UPT, UR4, 0x1, UPT ;  /* 0x000000010400788c */ /* 0x004fd2000bf05270 */
[----:B------:R-:W-:Y:S05]  /*26c0*/  BRA.U UP0, `(.L_x_42) ;  /* 0x0000000100447547 */ /* 0x000fea000b800000 */
[----:B------:R-:W2:Y:S01]  /*26d0*/  LDCU.128 UR12, c[0x0][0xb10] ;  /* 0x00016200ff0c77ac */ /* 0x000ea20008000c00 */
[----:B------:R-:W3:Y:S01]  /*26e0*/  LDCU UR16, c[0x0][0xb0c] ;  /* 0x00016180ff1077ac */ /* 0x000ee20008000800 */
[----:B------:R-:W4:Y:S01]  /*26f0*/  LDCU UR17, c[0x0][0xb20] ;  /* 0x00016400ff1177ac */ /* 0x000f220008000800 */
[----:B--2---:R-:W-:Y:S02]  /*2700*/  UIMAD.WIDE.U32 UR10, UR38, UR12, URZ ;  /* 0x0000000c260a72a5 */ /* 0x004fe4000f8e00ff */
[----:B------:R-:W-:Y:S02]  /*2710*/  UIMAD.WIDE.U32 UR8, UR37, UR15, URZ ;  /* 0x0000000f250872a5 */ /* 0x000fe4000f8e00ff */
[----:B---3--:R-:W-:Y:S02]  /*2720*/  UISETP.NE.AND UP2, UPT, UR16, 0x1, UPT ;  /* 0x000000011000788c */ /* 0x008fe4000bf45270 */
[----:B------:R-:W-:Y:S01]  /*2730*/  UISETP.NE.AND UP0, UPT, UR14, 0x1, UPT ;  /* 0x000000010e00788c */ /* 0x000fe2000bf05270 */
[----:B------:R-:W-:-:S02]  /*2740*/  UMOV UR6, UR11 ;  /* 0x0000000b00067c82 */ /* 0x000fc40008000000 */
[----:B------:R-:W-:Y:S01]  /*2750*/  UMOV UR4, UR9 ;  /* 0x0000000900047c82 */ /* 0x000fe20008000000 */
[----:B------:R-:W-:Y:S02]  /*2760*/  USHF.R.U32.HI UR6, URZ, UR13, UR6 ;  /* 0x0000000dff067299 */ /* 0x000fe40008011606 */
[----:B----4-:R-:W-:Y:S02]  /*2770*/  USHF.R.U32.HI UR4, URZ, UR17, UR4 ;  /* 0x00000011ff047299 */ /* 0x010fe40008011604 */
[----:B------:R-:W-:Y:S02]  /*2780*/  USEL UR6, UR38, UR6, !UP2 ;  /* 0x0000000626067287 */ /* 0x000fe4000d000000 */
[----:B------:R-:W-:-:S04]  /*2790*/  USEL UR4, UR37, UR4, !UP0 ;  /* 0x0000000425047287 */ /* 0x000fc8000c000000 */
[----:B------:R-:W-:Y:S02]  /*27a0*/  UIADD3 UR8, UPT, UPT, UR6, -UR4, URZ ;  /* 0x8000000406087290 */ /* 0x000fe4000fffe0ff */
[----:B------:R-:W-:Y:S02]  /*27b0*/  UIADD3 UR4, UPT, UPT, -UR6, UR4, URZ ;  /* 0x0000000406047290 */ /* 0x000fe4000fffe1ff */
[----:B------:R-:W-:Y:S02]  /*27c0*/  UIMAD UR37, UR8, UR14, UR37 ;  /* 0x0000000e082572a4 */ /* 0x000fe4000f8e0225 */
[----:B------:R-:W-:-:S12]  /*27d0*/  UIMAD UR38, UR4, UR16, UR38 ;  /* 0x00000010042672a4 */ /* 0x000fd8000f8e0226 */
.L_x_42:
[----:B------:R-:W-:Y:S01]  /*27e0*/  VIADD R11, R11, 0x1 ;  /* 0x000000010b0b7836 */ /* 0x000fe20000000000 */
[----:B------:R-:W-:Y:S01]  /*27f0*/  PLOP3.LUT P1, PT, PT, PT, PT, 0x80, 0x8 ;  /* 0x000000000008781c */ /* 0x000fe20003f2f070 */
[----:B------:R-:W-:Y:S02]  /*2800*/  UIADD3 UR46, UPT, UPT, UR38, UR58, URZ ;  /* 0x0000003a262e7290 */ /* 0x000fe4000fffe0ff */
[----:B------:R-:W-:Y:S01]  /*2810*/  UIADD3 UR45, UPT, UPT, UR37, UR55, URZ ;  /* 0x00000037252d7290 */ /* 0x000fe2000fffe0ff */
[----:B------:R-:W-:-:S04]  /*2820*/  ISETP.NE.AND P0, PT, R11, 0x2, PT ;  /* 0x000000020b00780c */ /* 0x000fc80003f05270 */
[----:B-1----:R-:W-:Y:S02]  /*2830*/  SEL R0, RZ, 0x1, P0 ;  /* 0x00000001ff007807 */ /* 0x002fe40000000000 */
[----:B------:R-:W-:Y:S02]  /*2840*/  SEL R11, R11, RZ, P0 ;  /* 0x000000ff0b0b7207 */ /* 0x000fe40000000000 */
[----:B------:R-:W-:Y:S01]  /*2850*/  LOP3.LUT R10, R10, R0, RZ, 0x3c, !PT ;  /* 0x000000000a0a7212 */ /* 0x000fe200078e3cff */
[----:B------:R-:W-:Y:S06]  /*2860*/  BRA.U UP1, `(.L_x_43) ;  /* 0xfffffff101607547 */ /* 0x000fec000b83ffff */
[----:B------:R-:W-:Y:S01]  /*2870*/  UIADD3 UR7, UPT, UPT, UR7, 0x88, URZ ;  /* 0x0000008807077890 */ /* 0x000fe2000fffe0ff */
[----:B------:R-:W-:-:S03]  /*2880*/  SHF.L.U32 R2, R12, 0x1f, RZ ;  /* 0x0000001f0c027819 */ /* 0x000fc600000006ff */
[----:B------:R-:W-:-:S09]  /*2890*/  ULEA UR4, UR5, UR7, 0x3 ;  /* 0x0000000705047291 */ /* 0x000fd2000f8e18ff */
[----:B------:R-:W1:Y:S02]  /*28a0*/  SYNCS.PHASECHK.TRANS64.TRYWAIT P0, [UR4], R2 ;  /* 0x00000002ff0075a7 */ /* 0x000e640008001104 */
[----:B-1----:R-:W-:Y:S05]  /*28b0*/  @!P0 BRA `(.L_x_44) ;  /* 0x0000005000248947 */ /* 0x002fea0003800000 */
.L_x_121:
[----:B------:R-:W-:-:S04]  /*28c0*/  UIADD3 UR4, UPT, UPT, UR5, 0x1, URZ ;  /* 0x0000000105047890 */ /* 0x000fc8000fffe0ff */
[----:B------:R-:W-:-:S04]  /*28d0*/  UISETP.NE.AND UP0, UPT, UR4, 0x11, UPT ;  /* 0x000000110400788c */ /* 0x000fc8000bf05270 */
[----:B------:R-:W-:Y:S02]  /*28e0*/  USEL UR6, URZ, 0x1, UP0 ;  /* 0x00000001ff067887 */ /* 0x000fe40008000000 */
[----:B------:R-:W-:-:S04]  /*28f0*/  USEL UR4, UR4, URZ, UP0 ;  /* 0x000000ff04047287 */ /* 0x000fc80008000000 */
[----:B------:R-:W-:Y:S01]  /*2900*/  ULEA UR5, UR4, UR7, 0x3 ;  /* 0x0000000704057291 */ /* 0x000fe2000f8e18ff */
[----:B-1----:R-:W-:-:S04]  /*2910*/  LOP3.LUT R2, R12, UR6, RZ, 0x3c, !PT ;  /* 0x000000060c027c12 */ /* 0x002fc8000f8e3cff */
[----:B------:R-:W-:-:S04]  /*2920*/  SHF.L.U32 R3, R2, 0x1f, RZ ;  /* 0x0000001f02037819 */ /* 0x000fc800000006ff */
[----:B------:R-:W1:Y:S02]  /*2930*/  SYNCS.PHASECHK.TRANS64.TRYWAIT P0, [UR5], R3 ;  /* 0x00000003ff0075a7 */ /* 0x000e640008001105 */
[----:B-1----:R-:W-:Y:S05]  /*2940*/  @!P0 BRA `(.L_x_45) ;  /* 0x0000005000188947 */ /* 0x002fea0003800000 */
.L_x_123:
[----:B------:R-:W-:-:S04]  /*2950*/  UIADD3 UR4, UPT, UPT, UR4, 0x1, URZ ;  /* 0x0000000104047890 */ /* 0x000fc8000fffe0ff */
[----:B------:R-:W-:-:S04]  /*2960*/  UISETP.NE.AND UP0, UPT, UR4, 0x11, UPT ;  /* 0x000000110400788c */ /* 0x000fc8000bf05270 */
[----:B------:R-:W-:Y:S02]  /*2970*/  USEL UR6, URZ, 0x1, UP0 ;  /* 0x00000001ff067887 */ /* 0x000fe40008000000 */
[----:B------:R-:W-:-:S04]  /*2980*/  USEL UR4, UR4, URZ, UP0 ;  /* 0x000000ff04047287 */ /* 0x000fc80008000000 */
[----:B------:R-:W-:Y:S01]  /*2990*/  ULEA UR5, UR4, UR7, 0x3 ;  /* 0x0000000704057291 */ /* 0x000fe2000f8e18ff */
[----:B------:R-:W-:-:S04]  /*29a0*/  LOP3.LUT R2, R2, UR6, RZ, 0x3c, !PT ;  /* 0x0000000602027c12 */ /* 0x000fc8000f8e3cff */
[----:B-1----:R-:W-:-:S04]  /*29b0*/  SHF.L.U32 R3, R2, 0x1f, RZ ;  /* 0x0000001f02037819 */ /* 0x002fc800000006ff */
[----:B------:R-:W1:Y:S02]  /*29c0*/  SYNCS.PHASECHK.TRANS64.TRYWAIT P0, [UR5], R3 ;  /* 0x00000003ff0075a7 */ /* 0x000e640008001105 */
[----:B-1----:R-:W-:Y:S05]  /*29d0*/  @!P0 BRA `(.L_x_46) ;  /* 0x00000050000c8947 */ /* 0x002fea0003800000 */
.L_x_125:
        /* <DEDUP_REMOVED lines=9> */
.L_x_127:
        /* <DEDUP_REMOVED lines=9> */
.L_x_129:
        /* <DEDUP_REMOVED lines=9> */
.L_x_131:
        /* <DEDUP_REMOVED lines=9> */
.L_x_133:
        /* <DEDUP_REMOVED lines=9> */
.L_x_135:
        /* <DEDUP_REMOVED lines=9> */
.L_x_137:
        /* <DEDUP_REMOVED lines=9> */
.L_x_139:
        /* <DEDUP_REMOVED lines=9> */
.L_x_141:
        /* <DEDUP_REMOVED lines=9> */
.L_x_143:
        /* <DEDUP_REMOVED lines=9> */
.L_x_145:
        /* <DEDUP_REMOVED lines=9> */
.L_x_147:
        /* <DEDUP_REMOVED lines=9> */
.L_x_149:
        /* <DEDUP_REMOVED lines=9> */
.L_x_151:
[----:B------:R-:W-:-:S04]  /*3130*/  UIADD3 UR4, UPT, UPT, UR4, 0x1, URZ ;  /* 0x0000000104047890 */ /* 0x000fc8000fffe0ff */
[----:B------:R-:W-:-:S04]  /*3140*/  UISETP.NE.AND UP0, UPT, UR4, 0x11, UPT ;  /* 0x000000110400788c */ /* 0x000fc8000bf05270 */
[----:B------:R-:W-:Y:S02]  /*3150*/  USEL UR5, URZ, 0x1, UP0 ;  /* 0x00000001ff057887 */ /* 0x000fe40008000000 */
[----:B------:R-:W-:-:S04]  /*3160*/  USEL UR4, UR4, URZ, UP0 ;  /* 0x000000ff04047287 */ /* 0x000fc80008000000 */
[----:B------:R-:W-:Y:S01]  /*3170*/  ULEA UR4, UR4, UR7, 0x3 ;  /* 0x0000000704047291 */ /* 0x000fe2000f8e18ff */
[----:B------:R-:W-:-:S04]  /*3180*/  LOP3.LUT R2, R2, UR5, RZ, 0x3c, !PT ;  /* 0x0000000502027c12 */ /* 0x000fc8000f8e3cff */
[----:B------:R-:W-:Y:S01]  /*3190*/  SHF.L.U32 R2, R2, 0x1f, RZ ;  /* 0x0000001f02027819 */ /* 0x000fe200000006ff */
[----:B-1----:R-:W-:-:S07]  /*31a0*/  IMAD.U32 R0, RZ, RZ, UR4 ;  /* 0x00000004ff007e24 */ /* 0x002fce000f8e00ff */
.L_x_60:
[----:B-1----:R1:W2:Y:S02]  /*31b0*/  SYNCS.PHASECHK.TRANS64.TRYWAIT P0, [R0+URZ], R2 ;  /* 0x00000002000075a7 */ /* 0x0022a400080011ff */
[----:B--2---:R-:W-:Y:S05]  /*31c0*/  @!P0 NANOSLEEP.SYNCS 0x989680 ;  /* 0x009896800000895d */ /* 0x004fea0003900000 */
[----:B------:R-:W2:Y:S02]  /*31d0*/  @!P0 SYNCS.PHASECHK.TRANS64 P0, [R0+URZ], R2 ;  /* 0x00000002000085a7 */ /* 0x000ea400080010ff */
[----:B--2---:R-:W-:Y:S05]  /*31e0*/  @P0 EXIT ;  /* 0x000000000000094d */ /* 0x004fea0003800000 */
[----:B------:R-:W-:Y:S05]  /*31f0*/  BRA `(.L_x_60) ;  /* 0xfffffffc00ec7947 */ /* 0x000fea000383ffff */
.L_x_23:
[----:B------:R-:W-:-:S04]  /*3200*/  UISETP.NE.AND UP0, UPT, UR61, URZ, UPT ;  /* 0x000000ff3d00728c */ /* 0x000fc8000bf05270 */
[----:B------:R-:W-:-:S09]  /*3210*/  UISETP.NE.OR UP0, UPT, UR22, 0x1, UP0 ;  /* 0x000000011600788c */ /* 0x000fd20008705670 */
[----:B------:R-:W-:Y:S05]  /*3220*/  BRA.U UP0, `(.L_x_61) ;  /* 0x0000000500487547 */ /* 0x000fea000b800000 */
[----:B------:R-:W-:Y:S01]  /*3230*/  ISETP.GE.U32.AND P2, PT, R0, 0x4, PT ;  /* 0x000000040000780c */ /* 0x000fe20003f46070 */
[----:B------:R-:W-:Y:S01]  /*3240*/  IMAD.MOV.U32 R12, RZ, RZ, 0x1 ;  /* 0x00000001ff0c7424 */ /* 0x000fe200078e00ff */
[----:B------:R-:W-:Y:S02]  /*3250*/  CS2R R10, SRZ ;  /* 0x00000000000a7805 */ /* 0x000fe4000001ff00 */
[----:B------:R-:W-:Y:S01]  /*3260*/  CS2R R8, SRZ ;  /* 0x0000000000087805 */ /* 0x000fe2000001ff00 */
[----:B------:R-:W-:Y:S01]  /*3270*/  UMOV UR4, 0x400 ;  /* 0x0000040000047882 */ /* 0x000fe20000000000 */
[----:B------:R-:W-:Y:S01]  /*3280*/  UMOV UR5, URZ ;  /* 0x000000ff00057c82 */ /* 0x000fe20008000000 */
[----:B------:R-:W-:-:S12]  /*3290*/  ULEA UR6, UR61, UR4, 0x18 ;  /* 0x000000043d067291 */ /* 0x000fd8000f8ec0ff */
.L_x_65:
[----:B------:R-:W-:Y:S02]  /*32a0*/  LEA R2, R8, UR6, 0x3 ;  /* 0x0000000608027c11 */ /* 0x000fe4000f8e18ff */
[----:B------:R-:W-:-:S03]  /*32b0*/  SHF.L.U32 R4, R9, 0x1f, RZ ;  /* 0x0000001f09047819 */ /* 0x000fc600000006ff */
[----:B------:R-:W-:Y:S01]  /*32c0*/  VIADD R5, R2, 0x1a0 ;  /* 0x000001a002057836 */ /* 0x000fe20000000000 */
[----:B------:R-:W1:Y:S02]  /*32d0*/  SYNCS.PHASECHK.TRANS64.TRYWAIT P0, [R2+URZ+0x190], R4 ;  /* 0x00019004020075a7 */ /* 0x000e6400080011ff */
[----:B-1----:R-:W-:Y:S05]  /*32e0*/  @!P0 BRA `(.L_x_62) ;  /* 0x0000004c00188947 */ /* 0x002fea0003800000 */
.L_x_152:
[----:B------:R-:W-:Y:S01]  /*32f0*/  ULEA UR4, UR5, UR6, 0x3 ;  /* 0x0000000605047291 */ /* 0x000fe2000f8e18ff */
[----:B-1----:R-:W-:Y:S01]  /*3300*/  PRMT R2, RZ, 0x654, R5 ;  /* 0x00000654ff027816 */ /* 0x002fe20000000005 */
[----:B------:R-:W-:Y:S01]  /*3310*/  @!P2 IMAD.MOV.U32 R4, RZ, RZ, 0x10 ;  /* 0x00000010ff04a424 */ /* 0x000fe200078e00ff */
[----:B------:R-:W-:Y:S01]  /*3320*/  SHF.L.U32 R5, R12, 0x1f, RZ ;  /* 0x0000001f0c057819 */ /* 0x000fe200000006ff */
[----:B------:R-:W-:Y:S01]  /*3330*/  UIADD3 UR7, UPT, UPT, UR4, 0x130, URZ ;  /* 0x0000013004077890 */ /* 0x000fe2000fffe0ff */
[----:B------:R1:W-:Y:S05]  /*3340*/  SYNCS.ARRIVE.TRANS64.RED.A1T0 RZ, [R2+URZ], RZ ;  /* 0x000000ff02ff79a7 */ /* 0x0003ea00081004ff */
[----:B------:R-:W-:Y:S01]  /*3350*/  IMAD.U32 R6, RZ, RZ, UR7 ;  /* 0x00000007ff067e24 */ /* 0x000fe2000f8e00ff */
[----:B------:R-:W2:Y:S04]  /*3360*/  SYNCS.PHASECHK.TRANS64.TRYWAIT P0, [UR4+0x140], R5 ;  /* 0x00014005ff0075a7 */ /* 0x000ea80008001104 */
[----:B------:R-:W-:Y:S01]  /*3370*/  PRMT R6, R0, 0x654, R6 ;  /* 0x0000065400067816 */ /* 0x000fe20000000006 */
[----:B-12---:R-:W-:Y:S06]  /*3380*/  @!P0 BRA `(.L_x_63) ;  /* 0x0000004c00048947 */ /* 0x006fec0003800000 */
.L_x_154:
[----:B------:R-:W-:Y:S01]  /*3390*/  ULEA UR8, UR5, UR6, 0x4 ;  /* 0x0000000605087291 */ /* 0x000fe2000f8e20ff */
[----:B------:R-:W-:Y:S01]  /*33a0*/  SEL R3, R6, R3, !P2 ;  /* 0x0000000306037207 */ /* 0x000fe20005000000 */
[----:B------:R-:W-:Y:S01]  /*33b0*/  UIADD3 UR9, UPT, UPT, UR4, 0x130, URZ ;  /* 0x0000013004097890 */ /* 0x000fe2000fffe0ff */
[----:B-1----:R-:W-:Y:S01]  /*33c0*/  LEA R2, R11, UR6, 0x3 ;  /* 0x000000060b027c11 */ /* 0x002fe2000f8e18ff */
[----:B------:R-:W-:Y:S01]  /*33d0*/  UIADD3 UR8, UPT, UPT, UR8, 0x1c0, URZ ;  /* 0x000001c008087890 */ /* 0x000fe2000fffe0ff */
[----:B------:R1:W-:Y:S01]  /*33e0*/  @!P2 SYNCS.ARRIVE.TRANS64.RED RZ, [R3+URZ], R4 ;  /* 0x0000000403ffa9a7 */ /* 0x0003e200080004ff */
[----:B------:R-:W-:Y:S01]  /*33f0*/  UIADD3 UR4, UPT, UPT, UR5, 0x1, URZ ;  /* 0x0000000105047890 */ /* 0x000fe2000fffe0ff */
[----:B------:R-:W-:-:S03]  /*3400*/  VIADD R8, R8, 0x1 ;  /* 0x0000000108087836 */ /* 0x000fc60000000000 */
[----:B------:R-:W-:Y:S02]  /*3410*/  UISETP.NE.AND UP0, UPT, UR4, 0x2, UPT ;  /* 0x000000020400788c */ /* 0x000fe4000bf05270 */
[----:B------:R-:W-:Y:S01]  /*3420*/  ISETP.NE.AND P0, PT, R8, 0x2, PT ;  /* 0x000000020800780c */ /* 0x000fe20003f05270 */
[----:B------:R-:W-:Y:S06]  /*3430*/  UGETNEXTWORKID.BROADCAST [UR8], [UR9] ;  /* 0x00000000080073ca */ /* 0x000fec0008000100 */
[----:B------:R-:W-:Y:S02]  /*3440*/  USEL UR7, URZ, 0x1, UP0 ;  /* 0x00000001ff077887 */ /* 0x000fe40008000000 */
[----:B------:R-:W-:-:S04]  /*3450*/  USEL UR5, UR4, URZ, UP0 ;  /* 0x000000ff04057287 */ /* 0x000fc80008000000 */
[----:B------:R-:W-:Y:S02]  /*3460*/  LOP3.LUT R12, R12, UR7, RZ, 0x3c, !PT ;  /* 0x000000070c0c7c12 */ /* 0x000fe4000f8e3cff */
[----:B-1----:R-:W-:-:S04]  /*3470*/  SHF.L.U32 R4, R10, 0x1f, RZ ;  /* 0x0000001f0a047819 */ /* 0x002fc800000006ff */
[----:B------:R-:W1:Y:S02]  /*3480*/  SYNCS.PHASECHK.TRANS64.TRYWAIT P1, [R2+URZ+0x130], R4 ;  /* 0x00013004020075a7 */ /* 0x000e6400080211ff */
[----:B-1----:R-:W-:Y:S05]  /*3490*/  @!P1 BRA `(.L_x_64) ;  /* 0x0000004800d89947 */ /* 0x002fea0003800000 */
.L_x_155:
[C---:B-1----:R-:W-:Y:S01]  /*34a0*/  LEA R4, R11.reuse, UR6, 0x4 ;  /* 0x000000060b047c11 */ /* 0x042fe2000f8e20ff */
[----:B------:R-:W-:Y:S01]  /*34b0*/  VIADD R2, R2, 0x140 ;  /* 0x0000014002027836 */ /* 0x000fe20000000000 */
[----:B------:R-:W-:Y:S01]  /*34c0*/  SEL R8, R8, RZ, P0 ;  /* 0x000000ff08087207 */ /* 0x000fe20000000000 */
[----:B------:R-:W-:-:S03]  /*34d0*/  VIADD R11, R11, 0x1 ;  /* 0x000000010b0b7836 */ /* 0x000fc60000000000 */
[----:B------:R-:W1:Y:S01]  /*34e0*/  LDS.128 R4, [R4+0x1c0] ;  /* 0x0001c00004047984 */ /* 0x000e620000000c00 */
[----:B------:R-:W-:Y:S02]  /*34f0*/  PRMT R2, RZ, 0x654, R2 ;  /* 0x00000654ff027816 */ /* 0x000fe40000000002 */
[C---:B------:R-:W-:Y:S01]  /*3500*/  ISETP.NE.AND P1, PT, R11.reuse, 0x2, PT ;  /* 0x000000020b00780c */ /* 0x040fe20003f25270 */
[----:B------:R-:W-:Y:S01]  /*3510*/  @!PT LDS RZ, [RZ] ;  /* 0x00000000fffff984 */ /* 0x000fe20000000800 */
[----:B------:R-:W-:Y:S01]  /*3520*/  @!PT LDS RZ, [RZ] ;  /* 0x00000000fffff984 */ /* 0x000fe20000000800 */
[----:B------:R-:W-:Y:S01]  /*3530*/  @!PT LDS RZ, [RZ] ;  /* 0x00000000fffff984 */ /* 0x000fe20000000800 */
[----:B------:R-:W-:Y:S01]  /*3540*/  @!PT LDS RZ, [RZ] ;  /* 0x00000000fffff984 */ /* 0x000fe20000000800 */
[----:B------:R2:W-:Y:S06]  /*3550*/  MEMBAR.ALL.CTA ;  /* 0x0000000000007992 */ /* 0x0005ec0000008000 */
[----:B--2---:R-:W2:Y:S01]  /*3560*/  FENCE.VIEW.ASYNC.S ;  /* 0x00000000000073c6 */ /* 0x004ea20000000000 */
[----:B------:R-:W-:Y:S01]  /*3570*/  SEL R11, R11, RZ, P1 ;  /* 0x000000ff0b0b7207 */ /* 0x000fe20000800000 */
[----:B--2---:R2:W-:Y:S01]  /*3580*/  SYNCS.ARRIVE.TRANS64.RED.A1T0 RZ, [R2+URZ], RZ ;  /* 0x000000ff02ff79a7 */ /* 0x0045e200081004ff */
[----:B-1----:R-:W-:-:S02]  /*3590*/  LOP3.LUT P3, RZ, R6, 0x1, RZ, 0xc0, !PT ;  /* 0x0000000106ff7812 */ /* 0x002fc4000786c0ff */
[----:B------:R-:W-:-:S04]  /*35a0*/  SEL R4, RZ, 0x1, P1 ;  /* 0x00000001ff047807 */ /* 0x000fc80000800000 */
[----:B------:R-:W-:Y:S02]  /*35b0*/  LOP3.LUT R10, R10, R4, RZ, 0x3c, !PT ;  /* 0x000000040a0a7212 */ /* 0x000fe400078e3cff */
[----:B--2---:R-:W-:-:S04]  /*35c0*/  SEL R2, RZ, 0x1, P0 ;  /* 0x00000001ff027807 */ /* 0x004fc80000000000 */
[----:B------:R-:W-:Y:S01]  /*35d0*/  LOP3.LUT R9, R9, R2, RZ, 0x3c, !PT ;  /* 0x0000000209097212 */ /* 0x000fe200078e3cff */
[----:B------:R-:W-:Y:S06]  /*35e0*/  @P3 BRA `(.L_x_65) ;  /* 0xfffffffc002c3947 */ /* 0x000fec000383ffff */
[----:B------:R-:W-:Y:S01]  /*35f0*/  ULEA UR4, UR5, UR6, 0x3 ;  /* 0x0000000605047291 */ /* 0x000fe2000f8e18ff */
[----:B------:R-:W-:-:S08]  /*3600*/  SHF.L.U32 R2, R12, 0x1f, RZ ;  /* 0x0000001f0c027819 */ /* 0x000fd000000006ff */
[----:B------:R-:W1:Y:S02]  /*3610*/  SYNCS.PHASECHK.TRANS64 P0, [UR4+0x140], R2 ;  /* 0x00014002ff0075a7 */ /* 0x000e640008001004 */
[----:B-1----:R-:W-:Y:S05]  /*3620*/  @P0 BRA `(.L_x_66) ;  /* 0x0000000000080947 */ /* 0x002fea0003800000 */
[----:B------:R-:W1:Y:S02]  /*3630*/  SYNCS.PHASECHK.TRANS64.TRYWAIT P0, [UR4+0x140], R2 ;  /* 0x00014002ff0075a7 */ /* 0x000e640008001104 */
[----:B-1----:R-:W-:Y:S05]  /*3640*/  @!P0 BRA `(.L_x_67) ;  /* 0x0000004800808947 */ /* 0x002fea0003800000 */
.L_x_66:
[----:B------:R-:W-:-:S04]  /*3650*/  UIADD3 UR7, UPT, UPT, UR5, 0x1, URZ ;  /* 0x0000000105077890 */ /* 0x000fc8000fffe0ff */
[----:B------:R-:W-:-:S04]  /*3660*/  UISETP.NE.AND UP0, UPT, UR7, 0x2, UPT ;  /* 0x000000020700788c */ /* 0x000fc8000bf05270 */
[----:B------:R-:W-:Y:S02]  /*3670*/  USEL UR8, URZ, 0x1, UP0 ;  /* 0x00000001ff087887 */ /* 0x000fe40008000000 */
[----:B------:R-:W-:-:S04]  /*3680*/  USEL UR7, UR7, URZ, UP0 ;  /* 0x000000ff07077287 */ /* 0x000fc80008000000 */
[----:B------:R-:W-:Y:S01]  /*3690*/  ULEA UR7, UR7, UR6, 0x3 ;  /* 0x0000000607077291 */ /* 0x000fe2000f8e18ff */
[----:B-1----:R-:W-:-:S04]  /*36a0*/  LOP3.LUT R2, R12, UR8, RZ, 0x3c, !PT ;  /* 0x000000080c027c12 */ /* 0x002fc8000f8e3cff */
[----:B------:R-:W-:-:S04]  /*36b0*/  SHF.L.U32 R0, R2, 0x1f, RZ ;  /* 0x0000001f02007819 */ /* 0x000fc800000006ff */
[----:B------:R-:W1:Y:S02]  /*36c0*/  SYNCS.PHASECHK.TRANS64 P0, [UR7+0x140], R0 ;  /* 0x00014000ff0075a7 */ /* 0x000e640008001007 */
[----:B-1----:R-:W-:Y:S05]  /*36d0*/  @P0 EXIT ;  /* 0x000000000000094d */ /* 0x002fea0003800000 */
[----:B------:R-:W-:Y:S02]  /*36e0*/  SHF.L.U32 R2, R2, 0x1f, RZ ;  /* 0x0000001f02027819 */ /* 0x000fe400000006ff */
[----:B------:R-:W-:-:S07]  /*36f0*/  MOV R0, UR7 ;  /* 0x0000000700007c02 */ /* 0x000fce0008000f00 */
.L_x_68:
[----:B-1----:R1:W2:Y:S02]  /*3700*/  SYNCS.PHASECHK.TRANS64.TRYWAIT P0, [R0+URZ+0x140], R2 ;  /* 0x00014002000075a7 */ /* 0x0022a400080011ff */
[----:B--2---:R-:W-:Y:S05]  /*3710*/  @!P0 NANOSLEEP.SYNCS 0x989680 ;  /* 0x009896800000895d */ /* 0x004fea0003900000 */
[----:B------:R-:W2:Y:S02]  /*3720*/  @!P0 SYNCS.PHASECHK.TRANS64 P0, [R0+URZ+0x140], R2 ;  /* 0x00014002000085a7 */ /* 0x000ea400080010ff */
[----:B--2---:R-:W-:Y:S05]  /*3730*/  @P0 EXIT ;  /* 0x000000000000094d */ /* 0x004fea0003800000 */
[----:B------:R-:W-:Y:S05]  /*3740*/  BRA `(.L_x_68) ;  /* 0xfffffffc00ec7947 */ /* 0x000fea000383ffff */
.L_x_61:
[----:B------:R-:W-:Y:S05]  /*3750*/  BRA.U UP4, `(.L_x_69) ;  /* 0x0000000d04847547 */ /* 0x000fea000b800000 */
[----:B------:R-:W-:Y:S01]  /*3760*/  UMOV UR4, 0x40 ;  /* 0x0000004000047882 */ /* 0x000fe20000000000 */
[----:B------:R-:W-:Y:S01]  /*3770*/  NOP ;  /* 0x0000000000007918 */ /* 0x000fe20000000000 */
[----:B------:R-:W-:Y:S01]  /*3780*/  ULEA UR5, UR61, UR4, 0x18 ;  /* 0x000000043d057291 */ /* 0x000fe2000f8ec0ff */
[----:B------:R-:W-:Y:S02]  /*3790*/  UMOV UR6, 0x400 ;  /* 0x0000040000067882 */ /* 0x000fe40000000000 */
[----:B------:R-:W-:-:S06]  /*37a0*/  ULEA UR6, UR61, UR6, 0x18 ;  /* 0x000000063d067291 */ /* 0x000fcc000f8ec0ff */
[----:B------:R-:W1:Y:S02]  /*37b0*/  LDS.U8 R0, [UR5+0x1c] ;  /* 0x00001c05ff007984 */ /* 0x000e640008000000 */
[----:B-1----:R-:W-:-:S13]  /*37c0*/  ISETP.NE.AND P0, PT, R0, RZ, PT ;  /* 0x000000ff0000720c */ /* 0x002fda0003f05270 */
[----:B------:R-:W-:Y:S05]  /*37d0*/  @P0 BRA `(.L_x_70) ;  /* 0x0000000000580947 */ /* 0x000fea0003800000 */
[----:B------:R-:W-:-:S13]  /*37e0*/  ELECT P0, URZ, PT ;  /* 0x0000000000ff782f */ /* 0x000fda0003800000 */
[----:B------:R-:W-:Y:S05]  /*37f0*/  @!P0 BRA `(.L_x_71) ;  /* 0x0000000000608947 */ /* 0x000fea0003800000 */
[----:B------:R-:W-:Y:S01]  /*3800*/  UMOV UR4, 0x10 ;  /* 0x0000001000047882 */ /* 0x000fe20000000000 */
[----:B------:R-:W-:Y:S01]  /*3810*/  HFMA2 R0, -RZ, RZ, 0, 5.9604644775390625e-08 ;  /* 0x00000001ff007431 */ /* 0x000fe200000001ff */
[----:B------:R-:W-:-:S03]  /*3820*/  MOV R3, 0xffff ;  /* 0x0000ffff00037802 */ /* 0x000fc60000000f00 */
[----:B------:R-:W-:Y:S04]  /*3830*/  DEPBAR.LE SB1, 0x36 ;  /* 0x00009d800000791a */ /* 0x000fe80000000000 */
[----:B------:R-:W1:Y:S02]  /*3840*/  UTCATOMSWS.FIND_AND_SET.ALIGN UP0, UR4, UR4 ;  /* 0x00000004000475e3 */ /* 0x000e640008000800 */
[----:B-1----:R-:W-:Y:S01]  /*3850*/  MOV R4, UR4 ;  /* 0x0000000400047c02 */ /* 0x002fe20008000f00 */
[----:B------:R-:W-:Y:S06]  /*3860*/  BRA.U UP0, `(.L_x_72) ;  /* 0x0000000100187547 */ /* 0x000fec000b800000 */
.L_x_73:
[----:B------:R-:W-:Y:S05]  /*3870*/  NANOSLEEP 0x64 ;  /* 0x000000640000795d */ /* 0x000fea0003800000 */
[----:B------:R-:W-:-:S05]  /*3880*/  UMOV UR4, 0x10 ;  /* 0x0000001000047882 */ /* 0x000fca0000000000 */
[----:B------:R-:W-:Y:S04]  /*3890*/  DEPBAR.LE SB1, 0x36 ;  /* 0x00009d800000791a */ /* 0x000fe80000000000 */
[----:B------:R-:W1:Y:S02]  /*38a0*/  UTCATOMSWS.FIND_AND_SET.ALIGN UP0, UR4, UR4 ;  /* 0x00000004000475e3 */ /* 0x000e640008000800 */
[----:B-1----:R-:W-:Y:S01]  /*38b0*/  MOV R4, UR4 ;  /* 0x0000000400047c02 */ /* 0x002fe20008000f00 */
[----:B------:R-:W-:Y:S05]  /*38c0*/  BRA.U !UP0, `(.L_x_73) ;  /* 0xfffffffd08e87547 */ /* 0x000fea000b83ffff */
.L_x_72:
[-C--:B------:R-:W-:Y:S02]  /*38d0*/  SHF.L.U32 R3, R3, R4.reuse, RZ ;  /* 0x0000000403037219 */ /* 0x080fe400000006ff */
[----:B------:R-:W-:Y:S01]  /*38e0*/  SHF.L.U32 R0, R0, R4, RZ ;  /* 0x0000000400007219 */ /* 0x000fe200000006ff */
[----:B------:R-:W-:Y:S02]  /*38f0*/  IMAD.SHL.U32 R4, R4, 0x20, RZ ;  /* 0x0000002004047824 */ /* 0x000fe400078e00ff */
[----:B------:R1:W-:Y:S04]  /*3900*/  ATOMS.OR RZ, [UR5+0x14], R3 ;  /* 0x00001403ffff798c */ /* 0x0003e8000b000005 */
[----:B------:R1:W-:Y:S04]  /*3910*/  ATOMS.OR RZ, [UR5+0x18], R0 ;  /* 0x00001800ffff798c */ /* 0x0003e8000b000005 */
[----:B------:R1:W-:Y:S01]  /*3920*/  STS [UR6+0x1e0], R4 ;  /* 0x0001e004ff007988 */ /* 0x0003e20008000806 */
[----:B------:R-:W-:Y:S05]  /*3930*/  BRA `(.L_x_71) ;  /* 0x0000000000107947 */ /* 0x000fea0003800000 */
.L_x_70:
[----:B------:R-:W-:Y:S02]  /*3940*/  MOV R0, 0xffffffff ;  /* 0xffffffff00007802 */ /* 0x000fe40000000f00 */
[----:B------:R-:W-:-:S03]  /*3950*/  MOV R4, 0x3980 ;  /* 0x0000398000047802 */ /* 0x000fc60000000f00 */
[----:B------:R1:W-:Y:S04]  /*3960*/  STS [UR6+0x1e0], R0 ;  /* 0x0001e000ff007988 */ /* 0x0003e80008000806 */
[----:B-1---5:R-:W-:Y:S05]  /*3970*/  CALL.REL.NOINC `($__internal_1_$__cuda_sm10x_tcgen05_guardrail_trap_phase_invalid_during_alloc) ;  /* 0x0000004c00007944 */ /* 0x022fea0003c00000 */
.L_x_71:
[----:B------:R-:W-:Y:S05]  /*3980*/  WARPSYNC.ALL ;  /* 0x0000000000007948 */ /* 0x000fea0003800000 */
[----:B------:R-:W2:Y:S01]  /*3990*/  S2UR UR4, SR_CgaCtaId ;  /* 0x00000000000479c3 */ /* 0x000ea20000008800 */
[----:B------:R-:W-:Y:S01]  /*39a0*/  UMOV UR17, 0x400 ;  /* 0x0000040000117882 */ /* 0x000fe20000000000 */
[----:B------:R-:W-:-:S06]  /*39b0*/  NOP ;  /* 0x0000000000007918 */ /* 0x000fcc0000000000 */
[----:B------:R-:W-:Y:S06]  /*39c0*/  BAR.ARV 0x6, 0xa0 ;  /* 0x0182800000007b1d */ /* 0x000fec0000002000 */
[----:B------:R-:W3:Y:S01]  /*39d0*/  LDCU UR5, c[0x0][0x38c] ;  /* 0x00007180ff0577ac */ /* 0x000ee20008000800 */
[----:B------:R-:W-:Y:S01]  /*39e0*/  LOP3.LUT R2, R2, 0xffff, RZ, 0xc0, !PT ;  /* 0x0000ffff02027812 */ /* 0x000fe200078ec0ff */
[----:B------:R-:W-:Y:S01]  /*39f0*/  IMAD.MOV.U32 R11, RZ, RZ, 0x1 ;  /* 0x00000001ff0b7424 */ /* 0x000fe200078e00ff */
[----:B------:R-:W-:Y:S01]  /*3a00*/  CS2R R8, SRZ ;  /* 0x0000000000087805 */ /* 0x000fe2000001ff00 */
[----:B------:R-:W4:Y:S01]  /*3a10*/  LDCU UR8, c[0x0][0x38c] ;  /* 0x00007180ff0877ac */ /* 0x000f220008000800 */
[----:B------:R-:W-:Y:S01]  /*3a20*/  R2UR UR19, R2 ;  /* 0x00000000021372ca */ /* 0x000fe200000e0000 */
[----:B------:R-:W-:Y:S01]  /*3a30*/  IMAD.MOV.U32 R10, RZ, RZ, RZ ;  /* 0x000000ffff0a7224 */ /* 0x000fe200078e00ff */
[----:B------:R-:W-:Y:S01]  /*3a40*/  UMOV UR23, URZ ;  /* 0x000000ff00177c82 */ /* 0x000fe20008000000 */
[----:B------:R-:W-:Y:S01]  /*3a50*/  UMOV UR14, URZ ;  /* 0x000000ff000e7c82 */ /* 0x000fe20008000000 */
[----:B--2---:R-:W-:Y:S01]  /*3a60*/  ULEA UR17, UR4, UR17, 0x18 ;  /* 0x0000001104117291 */ /* 0x004fe2000f8ec0ff */
[----:B------:R-:W-:Y:S01]  /*3a70*/  UMOV UR26, 0x0 ;  /* 0x00000000001a7882 */ /* 0x000fe20000000000 */
[----:B------:R-:W-:-:S02]  /*3a80*/  UMOV UR27, 0x8100010 ;  /* 0x08100010001b7882 */ /* 0x000fc40000000000 */
[----:B------:R-:W-:Y:S02]  /*3a90*/  UIADD3 UR6, UPT, UPT, UR17, 0x4400, URZ ;  /* 0x0000440011067890 */ /* 0x000fe4000fffe0ff */
[----:B------:R-:W-:Y:S02]  /*3aa0*/  UIADD3 UR7, UPT, UPT, UR17, 0x26400, URZ ;  /* 0x0002640011077890 */ /* 0x000fe4000fffe0ff */
[----:B---3--:R-:W-:Y:S01]  /*3ab0*/  UIADD3 UR5, UPT, UPT, UR5, 0x3f, URZ ;  /* 0x0000003f05057890 */ /* 0x008fe2000fffe0ff */
[----:B-1----:R-:W1:Y:S01]  /*3ac0*/  LDS R0, [UR17+0x1e0] ;  /* 0x0001e011ff007984 */ /* 0x002e620008000800 */
[----:B------:R-:W-:Y:S02]  /*3ad0*/  USHF.R.U32.HI UR6, URZ, 0x4, UR6 ;  /* 0x00000004ff067899 */ /* 0x000fe40008011606 */
[----:B------:R-:W-:Y:S02]  /*3ae0*/  USHF.R.S32.HI UR4, URZ, 0x1f, UR5 ;  /* 0x0000001fff047899 */ /* 0x000fe40008011405 */
[----:B------:R-:W-:-:S02]  /*3af0*/  ULOP3.LUT UR6, UR6, 0x3fff, URZ, 0xc0, !UPT ;  /* 0x00003fff06067892 */ /* 0x000fc4000f8ec0ff */
[----:B------:R-:W-:Y:S02]  /*3b00*/  ULEA.HI UR4, UR4, UR5, URZ, 0x6 ;  /* 0x0000000504047291 */ /* 0x000fe4000f8f30ff */
[----:B------:R-:W-:Y:S02]  /*3b10*/  USHF.R.U32.HI UR5, URZ, 0x4, UR7 ;  /* 0x00000004ff057899 */ /* 0x000fe40008011607 */
[----:B------:R-:W-:Y:S02]  /*3b20*/  USHF.R.S32.HI UR28, URZ, 0x6, UR4 ;  /* 0x00000006ff1c7899 */ /* 0x000fe40008011404 */
[----:B------:R-:W-:Y:S02]  /*3b30*/  ULOP3.LUT UR5, UR5, 0x3fff, URZ, 0xc0, !UPT ;  /* 0x00003fff05057892 */ /* 0x000fe4000f8ec0ff */
[----:B------:R-:W-:Y:S02]  /*3b40*/  UISETP.LT.AND UP0, UPT, UR28, 0x1, UPT ;  /* 0x000000011c00788c */ /* 0x000fe4000bf01270 */
[----:B------:R-:W-:-:S02]  /*3b50*/  ULOP3.LUT UR20, UR6, 0x10000, URZ, 0xfc, !UPT ;  /* 0x0001000006147892 */ /* 0x000fc4000f8efcff */
[----:B------:R-:W-:Y:S02]  /*3b60*/  USEL UR29, UR28, 0x1, !UP0 ;  /* 0x000000011c1d7887 */ /* 0x000fe4000c000000 */
[----:B------:R-:W-:Y:S02]  /*3b70*/  ULOP3.LUT UR21, UR5, 0x10000, URZ, 0xfc, !UPT ;  /* 0x0001000005157892 */ /* 0x000fe4000f8efcff */
[----:B------:R-:W-:Y:S02]  /*3b80*/  UIADD3 UR29, UPT, UPT, -UR29, URZ, URZ ;  /* 0x000000ff1d1d7290 */ /* 0x000fe4000fffe1ff */
[----:B----4-:R-:W-:Y:S01]  /*3b90*/  UISETP.GE.AND UP4, UPT, UR8, 0x1, UPT ;  /* 0x000000010800788c */ /* 0x010fe2000bf86270 */
[----:B------:R-:W-:Y:S01]  /*3ba0*/  UMOV UR24, 0x0 ;  /* 0x0000000000187882 */ /* 0x000fe20000000000 */
[----:B------:R-:W-:Y:S01]  /*3bb0*/  UMOV UR25, 0x8100010 ;  /* 0x0810001000197882 */ /* 0x000fe20000000000 */
[----:B-1----:R-:W-:-:S15]  /*3bc0*/  R2UR UR30, R0 ;  /* 0x00000000001e72ca */ /* 0x002fde00000e0000 */
.L_x_80:
[----:B------:R-:W-:Y:S02]  /*3bd0*/  LEA R0, R10, UR17, 0x3 ;  /* 0x000000110a007c11 */ /* 0x000fe4000f8e18ff */
[----:B------:R-:W-:Y:S02]  /*3be0*/  SHF.L.U32 R2, R9, 0x1f, RZ ;  /* 0x0000001f09027819 */ /* 0x000fe400000006ff */
[----:B------:R-:W-:Y:S01]  /*3bf0*/  PLOP3.LUT P0, PT, PT, PT, UP4, 0x80, 0x8 ;  /* 0x000000000008781c */ /* 0x000fe20003f0f048 */
[----:B------:R-:W-:Y:S01]  /*3c00*/  VIADD R3, R0, 0x140 ;  /* 0x0000014000037836 */ /* 0x000fe20000000000 */
[----:B-1----:R-:W1:Y:S02]  /*3c10*/  SYNCS.PHASECHK.TRANS64.TRYWAIT P1, [R0+URZ+0x130], R2 ;  /* 0x00013002000075a7 */ /* 0x002e6400080211ff */
[----:B-1-3--:R-:W-:Y:S09]  /*3c20*/  @!P1 BRA `(.L_x_74) ;  /* 0x0000004400209947 */ /* 0x00aff20003800000 */
.L_x_157:
[----:B------:R-:W-:Y:S01]  /*3c30*/  LEA R4, R10, UR17, 0x4 ;  /* 0x000000110a047c11 */ /* 0x000fe2000f8e20ff */
[----:B------:R-:W-:Y:S01]  /*3c40*/  @UP4 ULEA UR4, UR14, UR17, 0x3 ;  /* 0x000000110e044291 */ /* 0x000fe2000f8e18ff */
[----:B------:R-:W-:Y:S01]  /*3c50*/  PLOP3.LUT P2, PT, PT, PT, PT, 0x80, 0x8 ;  /* 0x000000000008781c */ /* 0x000fe20003f4f070 */
[----:B------:R-:W-:Y:S01]  /*3c60*/  ULEA UR22, UR23, UR17, 0x3 ;  /* 0x0000001117167291 */ /* 0x000fe2000f8e18ff */
[----:B------:R-:W-:Y:S01]  /*3c70*/  PRMT R3, RZ, 0x654, R3 ;  /* 0x00000654ff037816 */ /* 0x000fe20000000003 */
[----:B------:R-:W-:Y:S01]  /*3c80*/  ULEA UR18, UR23, UR30, 0x6 ;  /* 0x0000001e17127291 */ /* 0x000fe2000f8e30ff */
[----:B------:R-:W2:Y:S01]  /*3c90*/  LDS.128 R4, [R4+0x1c0] ;  /* 0x0001c00004047984 */ /* 0x000ea20000000c00 */
[----:B-1----:R-:W-:Y:S02]  /*3ca0*/  @P0 SHF.L.U32 R2, R8, 0x1f, RZ ;  /* 0x0000001f08020819 */ /* 0x002fe400000006ff */
[----:B------:R-:W-:Y:S01]  /*3cb0*/  SHF.L.U32 R0, R11, 0x1f, RZ ;  /* 0x0000001f0b007819 */ /* 0x000fe200000006ff */
[----:B------:R-:W-:Y:S01]  /*3cc0*/  @!PT LDS RZ, [RZ] ;  /* 0x00000000fffff984 */ /* 0x000fe20000000800 */
[----:B------:R-:W-:Y:S01]  /*3cd0*/  @!PT LDS RZ, [RZ] ;  /* 0x00000000fffff984 */ /* 0x000fe20000000800 */
[----:B------:R-:W-:Y:S01]  /*3ce0*/  @!PT LDS RZ, [RZ] ;  /* 0x00000000fffff984 */ /* 0x000fe20000000800 */
[----:B------:R-:W-:Y:S01]  /*3cf0*/  @!PT LDS RZ, [RZ] ;  /* 0x00000000fffff984 */ /* 0x000fe20000000800 */
[----:B------:R1:W-:Y:S06]  /*3d00*/  MEMBAR.ALL.CTA ;  /* 0x0000000000007992 */ /* 0x0003ec0000008000 */
[----:B-1----:R-:W1:Y:S02]  /*3d10*/  FENCE.VIEW.ASYNC.S ;  /* 0x00000000000073c6 */ /* 0x002e640000000000 */
[----:B-1----:R1:W-:Y:S01]  /*3d20*/  SYNCS.ARRIVE.TRANS64.RED.A1T0 RZ, [R3+URZ], RZ ;  /* 0x000000ff03ff79a7 */ /* 0x0023e200081004ff */
[----:B------:R1:W3:Y:S01]  /*3d30*/  @P0 SYNCS.PHASECHK.TRANS64.TRYWAIT P2, [UR4], R2 ;  /* 0x00000002ff0005a7 */ /* 0x0002e20008041104 */
[----:B--2---:R-:W-:Y:S01]  /*3d40*/  LOP3.LUT P1, RZ, R6, 0x1, RZ, 0xc0, !PT ;  /* 0x0000000106ff7812 */ /* 0x004fe2000782c0ff */
[----:B------:R-:W2:Y:S02]  /*3d50*/  SYNCS.PHASECHK.TRANS64.TRYWAIT P0, [UR22+0x170], R0 ;  /* 0x00017000ff0075a7 */ /* 0x000ea40008001116 */
[----:B-123--:R-:W-:Y:S10]  /*3d60*/  @!P0 BRA `(.L_x_75) ;  /* 0x0000004000e48947 */ /* 0x00eff40003800000 */
.L_x_159:
[----:B------:R-:W-:Y:S01]  /*3d70*/  IADD3 R10, PT, PT, R10, 0x1, RZ ;  /* 0x000000010a0a7810 */ /* 0x000fe20007ffe0ff */
[----:B------:R-:W-:Y:S06]  /*3d80*/  BRA.U !UP4, `(.L_x_76) ;  /* 0x000000010c987547 */ /* 0x000fec000b800000 */
[----:B------:R-:W-:Y:S01]  /*3d90*/  UPLOP3.LUT UP2, UPT, UPT, UPT, UPT, 0x40, 0x4 ;  /* 0x000000000004789c */ /* 0x000fe20003f4e870 */
[----:B------:R-:W-:Y:S01]  /*3da0*/  UMOV UR16, UR29 ;  /* 0x0000001d00107c82 */ /* 0x000fe20008000000 */
[----:B------:R-:W-:Y:S01]  /*3db0*/  UMOV UR15, UR28 ;  /* 0x0000001c000f7c82 */ /* 0x000fe20008000000 */
[----:B------:R-:W-:-:S08]  /*3dc0*/  UMOV UR6, UR14 ;  /* 0x0000000e00067c82 */ /* 0x000fd00008000000 */
.L_x_79:
[----:B------:R-:W-:Y:S02]  /*3dd0*/  UIADD3 UR16, UPT, UPT, UR16, 0x1, URZ ;  /* 0x0000000110107890 */ /* 0x000fe4000fffe0ff */
[----:B--2---:R-:W-:Y:S02]  /*3de0*/  ULEA UR5, UR6, UR17, 0x3 ;  /* 0x0000001106057291 */ /* 0x004fe4000f8e18ff */
[----:B------:R-:W-:Y:S01]  /*3df0*/  UISETP.NE.AND UP3, UPT, UR16, URZ, UPT ;  /* 0x000000ff1000728c */ /* 0x000fe2000bf65270 */
[----:B---3--:R-:W-:Y:S10]  /*3e00*/  @P2 BRA `(.L_x_77) ;  /* 0x00000000000c2947 */ /* 0x008ff40003800000 */
[----:B-1----:R-:W-:Y:S04]  /*3e10*/  SHF.L.U32 R2, R8, 0x1f, RZ ;  /* 0x0000001f08027819 */ /* 0x002fe800000006ff */
[----:B------:R-:W1:Y:S02]  /*3e20*/  SYNCS.PHASECHK.TRANS64.TRYWAIT P0, [UR5], R2 ;  /* 0x00000002ff0075a7 */ /* 0x000e640008001105 */
[----:B-1----:R-:W-:Y:S05]  /*3e30*/  @!P0 BRA `(.L_x_78) ;  /* 0x0000004000c88947 */ /* 0x002fea0003800000 */
.L_x_77:
[----:B------:R-:W-:Y:S01]  /*3e40*/  UISETP.NE.AND UP0, UPT, UR15, 0x1, UPT ;  /* 0x000000010f00788c */ /* 0x000fe2000bf05270 */
[----:B------:R-:W-:Y:S01]  /*3e50*/  PLOP3.LUT P2, PT, PT, PT, PT, 0x80, 0x8 ;  /* 0x000000000008781c */ /* 0x000fe20003f4f070 */
[----:B------:R-:W-:Y:S02]  /*3e60*/  UIADD3 UR4, UPT, UPT, UR6, 0x1, URZ ;  /* 0x0000000106047890 */ /* 0x000fe4000fffe0ff */
[----:B------:R-:W-:Y:S02]  /*3e70*/  ULEA UR12, UR6, UR21, 0x8 ;  /* 0x00000015060c7291 */ /* 0x000fe4000f8e40ff */
[----:B------:R-:W-:Y:S01]  /*3e80*/  UISETP.NE.AND UP1, UPT, UR4, 0x11, UPT ;  /* 0x000000110400788c */ /* 0x000fe2000bf25270 */
[----:B------:R-:W-:Y:S01]  /*3e90*/  PLOP3.LUT P0, PT, PT, PT, UP0, 0x80, 0x8 ;  /* 0x000000000008781c */ /* 0x000fe20003f0f008 */
[----:B------:R-:W-:Y:S02]  /*3ea0*/  UIADD3 UR10, UPT, UPT, UR12, 0x2, URZ ;  /* 0x000000020c0a7890 */ /* 0x000fe4000fffe0ff */
[----:B------:R-:W-:Y:S02]  /*3eb0*/  USEL UR7, URZ, 0x1, UP1 ;  /* 0x00000001ff077887 */ /* 0x000fe40008800000 */
[----:B------:R-:W-:Y:S02]  /*3ec0*/  USEL UR14, UR4, URZ, UP1 ;  /* 0x000000ff040e7287 */ /* 0x000fe40008800000 */
[----:B------:R-:W-:Y:S02]  /*3ed0*/  UIADD3 UR15, UPT, UPT, UR15, -0x1, URZ ;  /* 0xffffffff0f0f7890 */ /* 0x000fe4000fffe0ff */
[----:B------:R-:W-:Y:S01]  /*3ee0*/  @UP0 ULEA UR4, UR14, UR17, 0x3 ;  /* 0x000000110e040291 */ /* 0x000fe2000f8e18ff */
[----:B------:R-:W-:Y:S01]  /*3ef0*/  LOP3.LUT R8, R8, UR7, RZ, 0x3c, !PT ;  /* 0x0000000708087c12 */ /* 0x000fe2000f8e3cff */
[----:B------:R-:W-:Y:S01]  /*3f00*/  UIADD3 UR7, UPT, UPT, UR5, 0x88, URZ ;  /* 0x0000008805077890 */ /* 0x000fe2000fffe0ff */
[----:B------:R-:W-:Y:S02]  /*3f10*/  UMOV UR13, 0x80004020 ;  /* 0x80004020000d7882 */ /* 0x000fe40000000000 */
[----:B-1----:R-:W-:Y:S01]  /*3f20*/  @P0 SHF.L.U32 R0, R8, 0x1f, RZ ;  /* 0x0000001f08000819 */ /* 0x002fe200000006ff */
[----:B------:R-:W-:Y:S01]  /*3f30*/  UMOV UR5, 0x80004020 ;  /* 0x8000402000057882 */ /* 0x000fe20000000000 */
[----:B------:R-:W-:Y:S01]  /*3f40*/  UMOV UR11, 0x80004020 ;  /* 0x80004020000b7882 */ /* 0x000fe20000000000 */
[----:B------:R-:W-:Y:S01]  /*3f50*/  UMOV UR9, 0x80004020 ;  /* 0x8000402000097882 */ /* 0x000fe20000000000 */
[----:B------:R2:W3:Y:S01]  /*3f60*/  @P0 SYNCS.PHASECHK.TRANS64.TRYWAIT P2, [UR4], R0 ;  /* 0x00000000ff0005a7 */ /* 0x0004e20008041104 */
[----:B------:R-:W-:Y:S03]  /*3f70*/  ULEA UR4, UR6, UR20, 0x9 ;  /* 0x0000001406047291 */ /* 0x000fe6000f8e48ff */
[----:B------:R-:W-:Y:S01]  /*3f80*/  UMOV UR6, UR14 ;  /* 0x0000000e00067c82 */ /* 0x000fe20008000000 */
[----:B------:R-:W-:Y:S05]  /*3f90*/  UIADD3 UR8, UPT, UPT, UR4, 0x2, URZ ;  /* 0x0000000204087890 */ /* 0x000fea000fffe0ff */
[----:B------:R2:W-:Y:S01]  /*3fa0*/  UTCQMMA gdesc[UR4], gdesc[UR12], tmem[UR18], tmem[UR26], idesc[UR27], UP2 ;  /* 0x00ff1a0c040075ea */ /* 0x0005e20009000312 */
[----:B------:R-:W-:Y:S03]  /*3fb0*/  UPLOP3.LUT UP2, UPT, UPT, UPT, UPT, 0x80, 0x8 ;  /* 0x000000000008789c */ /* 0x000fe60003f4f070 */
[----:B------:R2:W-:Y:S01]  /*3fc0*/  UTCQMMA gdesc[UR8], gdesc[UR10], tmem[UR18], tmem[UR24], idesc[UR25], UPT ;  /* 0x00ff180a080075ea */ /* 0x0005e2000b800312 */
[----:B------:R2:W-:Y:S01]  /*3fd0*/  UTCBAR.MULTICAST [UR7], URZ, UR19 ;  /* 0x000000ff070073e9 */ /* 0x0005e20008000813 */
[----:B------:R-:W-:Y:S06]  /*3fe0*/  BRA.U UP3, `(.L_x_79) ;  /* 0xfffffffd03787547 */ /* 0x000fec000b83ffff */
.L_x_76:
[----:B--2---:R-:W-:Y:S01]  /*3ff0*/  UIADD3 UR4, UPT, UPT, UR23, 0x1, URZ ;  /* 0x0000000117047890 */ /* 0x004fe2000fffe0ff */
[C---:B------:R-:W-:Y:S01]  /*4000*/  ISETP.NE.AND P0, PT, R10.reuse, 0x2, PT ;  /* 0x000000020a00780c */ /* 0x040fe20003f05270 */
[----:B------:R-:W-:Y:S02]  /*4010*/  UIADD3 UR5, UPT, UPT, UR22, 0x150, URZ ;  /* 0x0000015016057890 */ /* 0x000fe4000fffe0ff */
[----:B------:R-:W-:Y:S01]  /*4020*/  UISETP.NE.AND UP0, UPT, UR4, 0x4, UPT ;  /* 0x000000040400788c */ /* 0x000fe2000bf05270 */
[----:B-1----:R-:W-:Y:S02]  /*4030*/  SEL R0, RZ, 0x1, P0 ;  /* 0x00000001ff007807 */ /* 0x002fe40000000000 */
[----:B------:R-:W-:Y:S01]  /*4040*/  SEL R10, R10, RZ, P0 ;  /* 0x000000ff0a0a7207 */ /* 0x000fe20000000000 */
[----:B------:R-:W-:Y:S01]  /*4050*/  USEL UR6, URZ, 0x1, UP0 ;  /* 0x00000001ff067887 */ /* 0x000fe20008000000 */
[----:B------:R-:W-:Y:S01]  /*4060*/  LOP3.LUT R9, R9, R0, RZ, 0x3c, !PT ;  /* 0x0000000009097212 */ /* 0x000fe200078e3cff */
[----:B------:R-:W-:Y:S01]  /*4070*/  USEL UR23, UR4, URZ, UP0 ;  /* 0x000000ff04177287 */ /* 0x000fe20008000000 */
[----:B------:R1:W-:Y:S03]  /*4080*/  UTCBAR [UR5], URZ ;  /* 0x000000ff050073e9 */ /* 0x0003e600080000ff */
[----:B------:R-:W-:Y:S01]  /*4090*/  LOP3.LUT R11, R11, UR6, RZ, 0x3c, !PT ;  /* 0x000000060b0b7c12 */ /* 0x000fe2000f8e3cff */
[----:B------:R-:W-:Y:S07]  /*40a0*/  @P1 BRA `(.L_x_80) ;  /* 0xfffffff800c81947 */ /* 0x000fee000383ffff */
[----:B------:R-:W2:Y:S01]  /*40b0*/  S2UR UR8, SR_CgaCtaId ;  /* 0x00000000000879c3 */ /* 0x000ea20000008800 */
[----:B------:R-:W-:Y:S01]  /*40c0*/  ELECT P0, URZ, PT ;  /* 0x0000000000ff782f */ /* 0x000fe20003800000 */
[----:B------:R-:W-:Y:S01]  /*40d0*/  IMAD.MOV.U32 R0, RZ, RZ, 0x1 ;  /* 0x00000001ff007424 */ /* 0x000fe200078e00ff */
[----:B------:R-:W-:Y:S01]  /*40e0*/  UIADD3 UR17, UPT, UPT, UR17, 0x170, URZ ;  /* 0x0000017011117890 */ /* 0x000fe2000fffe0ff */
[----:B------:R-:W-:Y:S01]  /*40f0*/  SHF.L.U32 R2, R11, 0x1f, RZ ;  /* 0x0000001f0b027819 */ /* 0x000fe200000006ff */
[----:B------:R-:W-:-:S03]  /*4100*/  UMOV UR4, 0x40 ;  /* 0x0000004000047882 */ /* 0x000fc60000000000 */
[----:B------:R-:W-:Y:S01]  /*4110*/  UVIRTCOUNT.DEALLOC.SMPOOL 0x80 ;  /* 0x000000800000784c */ /* 0x000fe20000000000 */
[----:B--2---:R-:W-:Y:S02]  /*4120*/  ULEA UR8, UR8, UR4, 0x18 ;  /* 0x0000000408087291 */ /* 0x004fe4000f8ec0ff */
[----:B------:R-:W-:-:S07]  /*4130*/  ULEA UR4, UR23, UR17, 0x3 ;  /* 0x0000001117047291 */ /* 0x000fce000f8e18ff */
[----:B------:R2:W-:Y:S02]  /*4140*/  @P0 STS.U8 [UR8+0x1c], R0 ;  /* 0x00001c00ff000988 */ /* 0x0005e40008000008 */
[----:B------:R-:W4:Y:S02]  /*4150*/  SYNCS.PHASECHK.TRANS64.TRYWAIT P0, [UR4], R2 ;  /* 0x00000002ff0075a7 */ /* 0x000f240008001104 */
[----:B--2-4-:R-:W-:Y:S05]  /*4160*/  @!P0 BRA `(.L_x_81) ;  /* 0x0000004000148947 */ /* 0x014fea0003800000 */
.L_x_162:
[----:B------:R-:W-:-:S04]  /*4170*/  UIADD3 UR4, UPT, UPT, UR23, 0x1, URZ ;  /* 0x0000000117047890 */ /* 0x000fc8000fffe0ff */
[----:B------:R-:W-:-:S04]  /*4180*/  UISETP.NE.AND UP0, UPT, UR4, 0x4, UPT ;  /* 0x000000040400788c */ /* 0x000fc8000bf05270 */
[----:B------:R-:W-:Y:S02]  /*4190*/  USEL UR6, URZ, 0x1, UP0 ;  /* 0x00000001ff067887 */ /* 0x000fe40008000000 */
[----:B------:R-:W-:-:S04]  /*41a0*/  USEL UR4, UR4, URZ, UP0 ;  /* 0x000000ff04047287 */ /* 0x000fc80008000000 */
[----:B-1----:R-:W-:Y:S01]  /*41b0*/  ULEA UR5, UR4, UR17, 0x3 ;  /* 0x0000001104057291 */ /* 0x002fe2000f8e18ff */
[----:B--2---:R-:W-:-:S04]  /*41c0*/  LOP3.LUT R2, R11, UR6, RZ, 0x3c, !PT ;  /* 0x000000060b027c12 */ /* 0x004fc8000f8e3cff */
[----:B------:R-:W-:-:S04]  /*41d0*/  SHF.L.U32 R3, R2, 0x1f, RZ ;  /* 0x0000001f02037819 */ /* 0x000fc800000006ff */
[----:B------:R-:W1:Y:S02]  /*41e0*/  SYNCS.PHASECHK.TRANS64.TRYWAIT P0, [UR5], R3 ;  /* 0x00000003ff0075a7 */ /* 0x000e640008001105 */
[----:B-1----:R-:W-:Y:S05]  /*41f0*/  @!P0 BRA `(.L_x_82) ;  /* 0x0000004000088947 */ /* 0x002fea0003800000 */
.L_x_164:
        /* <DEDUP_REMOVED lines=9> */
.L_x_166:
[----:B------:R-:W-:-:S04]  /*4290*/  UIADD3 UR4, UPT, UPT, UR4, 0x1, URZ ;  /* 0x0000000104047890 */ /* 0x000fc8000fffe0ff */
[----:B------:R-:W-:-:S04]  /*42a0*/  UISETP.NE.AND UP0, UPT, UR4, 0x4, UPT ;  /* 0x000000040400788c */ /* 0x000fc8000bf05270 */
[----:B------:R-:W-:Y:S02]  /*42b0*/  USEL UR5, URZ, 0x1, UP0 ;  /* 0x00000001ff057887 */ /* 0x000fe40008000000 */
[----:B------:R-:W-:-:S04]  /*42c0*/  USEL UR4, UR4, URZ, UP0 ;  /* 0x000000ff04047287 */ /* 0x000fc80008000000 */
[----:B------:R-:W-:Y:S01]  /*42d0*/  ULEA UR4, UR4, UR17, 0x3 ;  /* 0x0000001104047291 */ /* 0x000fe2000f8e18ff */
[----:B------:R-:W-:-:S04]  /*42e0*/  LOP3.LUT R2, R2, UR5, RZ, 0x3c, !PT ;  /* 0x0000000502027c12 */ /* 0x000fc8000f8e3cff */
[----:B------:R-:W-:-:S04]  /*42f0*/  SHF.L.U32 R2, R2, 0x1f, RZ ;  /* 0x0000001f02027819 */ /* 0x000fc800000006ff */
[----:B------:R-:W2:Y:S02]  /*4300*/  SYNCS.PHASECHK.TRANS64.TRYWAIT P0, [UR4], R2 ;  /* 0x00000002ff0075a7 */ /* 0x000ea40008001104 */
[----:B--2---:R-:W-:Y:S05]  /*4310*/  @!P0 BRA `(.L_x_84) ;  /* 0x0000003c00f08947 */ /* 0x004fea0003800000 */
.L_x_168:
[----:B------:R-:W-:Y:S01]  /*4320*/  NOP ;  /* 0x0000000000007918 */ /* 0x000fe20000000000 */
[----:B-1----:R-:W1:Y:S01]  /*4330*/  LDS R0, [UR8+0x14] ;  /* 0x00001408ff007984 */ /* 0x002e620008000800 */
[----:B------:R-:W-:Y:S01]  /*4340*/  ULOP3.LUT UR4, UR30, 0xffff, URZ, 0xc0, !UPT ;  /* 0x0000ffff1e047892 */ /* 0x000fe2000f8ec0ff */
[----:B------:R-:W-:Y:S01]  /*4350*/  UMOV UR5, 0xffff ;  /* 0x0000ffff00057882 */ /* 0x000fe20000000000 */
[----:B------:R-:W-:Y:S02]  /*4360*/  UMOV UR6, 0x1 ;  /* 0x0000000100067882 */ /* 0x000fe40000000000 */
[----:B------:R-:W-:-:S04]  /*4370*/  USHF.R.U32.HI UR4, URZ, 0x5, UR4 ;  /* 0x00000005ff047899 */ /* 0x000fc80008011604 */
[----:B------:R-:W-:Y:S02]  /*4380*/  USHF.L.U32 UR5, UR5, UR4, URZ ;  /* 0x0000000405057299 */ /* 0x000fe400080006ff */
[----:B------:R-:W-:-:S04]  /*4390*/  USHF.L.U32 UR4, UR6, UR4, URZ ;  /* 0x0000000406047299 */ /* 0x000fc800080006ff */
[----:B-1----:R-:W-:-:S04]  /*43a0*/  LOP3.LUT R0, R0, UR5, RZ, 0xc0, !PT ;  /* 0x0000000500007c12 */ /* 0x002fc8000f8ec0ff */
[----:B------:R-:W-:-:S13]  /*43b0*/  ISETP.NE.AND P0, PT, R0, UR5, PT ;  /* 0x0000000500007c0c */ /* 0x000fda000bf05270 */
[----:B------:R-:W-:Y:S05]  /*43c0*/  @P0 BRA `(.L_x_85) ;  /* 0x0000000000580947 */ /* 0x000fea0003800000 */
[----:B------:R-:W1:Y:S02]  /*43d0*/  LDS R0, [UR8+0x18] ;  /* 0x00001808ff007984 */ /* 0x000e640008000800 */
[----:B-1----:R-:W-:-:S04]  /*43e0*/  LOP3.LUT R0, R0, UR4, RZ, 0xc0, !PT ;  /* 0x0000000400007c12 */ /* 0x002fc8000f8ec0ff */
[----:B------:R-:W-:-:S13]  /*43f0*/  ISETP.NE.AND P0, PT, R0, UR4, PT ;  /* 0x0000000400007c0c */ /* 0x000fda000bf05270 */
[----:B------:R-:W-:Y:S05]  /*4400*/  @P0 BRA `(.L_x_86) ;  /* 0x00000000003c0947 */ /* 0x000fea0003800000 */
[----:B------:R-:W1:Y:S01]  /*4410*/  S2R R2, SR_LANEID ;  /* 0x0000000000027919 */ /* 0x000e620000000000 */
[----:B------:R-:W-:-:S06]  /*4420*/  ULOP3.LUT UR5, URZ, UR5, URZ, 0x33, !UPT ;  /* 0x00000005ff057292 */ /* 0x000fcc000f8e33ff */
[----:B------:R-:W-:-:S04]  /*4430*/  IMAD.U32 R0, RZ, RZ, UR5 ;  /* 0x00000005ff007e24 */ /* 0x000fc8000f8e00ff */
[----:B------:R2:W4:Y:S02]  /*4440*/  REDUX UR7, R0 ;  /* 0x00000000000773c4 */ /* 0x0005240000000000 */
[----:B------:R1:W-:Y:S01]  /*4450*/  UTCATOMSWS.AND URZ, UR5 ;  /* 0x0000000500ff79e3 */ /* 0x0003e20008000000 */
[----:B--2---:R-:W-:Y:S01]  /*4460*/  LOP3.LUT R0, RZ, UR4, RZ, 0x33, !PT ;  /* 0x00000004ff007c12 */ /* 0x004fe2000f8e33ff */
[----:B------:R-:W-:Y:S02]  /*4470*/  VOTEU.ANY UR4, UPT, PT ;  /* 0x0000000000047886 */ /* 0x000fe400038e0100 */
[----:B------:R-:W-:Y:S02]  /*4480*/  UFLO.U32 UR4, UR4 ;  /* 0x00000004000472bd */ /* 0x000fe400080e0000 */
[----:B------:R-:W2:Y:S04]  /*4490*/  REDUX UR6, R0 ;  /* 0x00000000000673c4 */ /* 0x000ea80000000000 */
[----:B-1----:R-:W-:-:S02]  /*44a0*/  ISETP.EQ.U32.AND P0, PT, R2, UR4, PT ;  /* 0x0000000402007c0c */ /* 0x002fc4000bf02070 */
[----:B----4-:R-:W-:-:S11]  /*44b0*/  MOV R2, UR7 ;  /* 0x0000000700027c02 */ /* 0x010fd60008000f00 */
[----:B------:R1:W-:Y:S01]  /*44c0*/  @P0 ATOMS.AND RZ, [UR8+0x14], R2 ;  /* 0x00001402ffff098c */ /* 0x0003e2000a800008 */
[----:B--2---:R-:W-:-:S05]  /*44d0*/  IMAD.U32 R0, RZ, RZ, UR6 ;  /* 0x00000006ff007e24 */ /* 0x004fca000f8e00ff */
[----:B------:R1:W-:Y:S01]  /*44e0*/  @P0 ATOMS.AND RZ, [UR8+0x18], R0 ;  /* 0x00001800ffff098c */ /* 0x0003e2000a800008 */
[----:B------:R-:W-:Y:S05]  /*44f0*/  BRA `(.L_x_87) ;  /* 0x0000000000147947 */ /* 0x000fea0003800000 */
.L_x_86:
[----:B------:R-:W-:Y:S02]  /*4500*/  MOV R2, 0x4520 ;  /* 0x0000452000027802 */ /* 0x000fe40000000f00 */
[----:B---3-5:R-:W-:Y:S05]  /*4510*/  CALL.REL.NOINC `($__internal_0_$__cuda_sm10x_tcgen05_guardrail_trap_col_being_dealloced_not_returned_by_alloc) ;  /* 0x00000040000c7944 */ /* 0x028fea0003c00000 */
[----:B------:R-:W-:Y:S05]  /*4520*/  BRA `(.L_x_87) ;  /* 0x0000000000087947 */ /* 0x000fea0003800000 */
.L_x_85:
[----:B------:R-:W-:Y:S02]  /*4530*/  MOV R2, 0x4550 ;  /* 0x0000455000027802 */ /* 0x000fe40000000f00 */
[----:B---3-5:R-:W-:Y:S05]  /*4540*/  CALL.REL.NOINC `($__internal_2_$__cuda_sm10x_tcgen05_guardrail_trap_unallocated_columns_being_dealloced) ;  /* 0x0000004000187944 */ /* 0x028fea0003c00000 */
.L_x_87:
[----:B------:R-:W-:Y:S01]  /*4550*/  NOP ;  /* 0x0000000000007918 */ /* 0x000fe20000000000 */
[----:B------:R-:W-:Y:S05]  /*4560*/  EXIT ;  /* 0x000000000000794d */ /* 0x000fea0003800000 */
.L_x_69:
[----:B------:R-:W-:-:S09]  /*4570*/  UISETP.NE.OR UP0, UPT, UR22, 0x3, !UP3 ;  /* 0x000000031600788c */ /* 0x000fd2000df05670 */
[----:B------:R-:W-:Y:S05]  /*4580*/  BRA.U UP0, `(.L_x_88) ;  /* 0x0000000d00087547 */ /* 0x000fea000b800000 */
[----:B------:R-:W1:Y:S01]  /*4590*/  LDCU UR26, c[0x0][0x370] ;  /* 0x00006e00ff1a77ac */ /* 0x000e620008000800 */
[----:B------:R-:W2:Y:S01]  /*45a0*/  LDC.64 R16, c[0x0][0x348] ;  /* 0x0000d200ff107b82 */ /* 0x000ea20000000a00 */
[----:B------:R-:W-:Y:S02]  /*45b0*/  HFMA2 R13, -RZ, RZ, 0, 0 ;  /* 0x00000000ff0d7431 */ /* 0x000fe400000001ff */
[----:B------:R-:W-:Y:S01]  /*45c0*/  IMAD.MOV.U32 R15, RZ, RZ, 0x1 ;  /* 0x00000001ff0f7424 */ /* 0x000fe200078e00ff */
[----:B------:R-:W1:Y:S01]  /*45d0*/  LDCU.128 UR28, c[0x0][0xb10] ;  /* 0x00016200ff1c77ac */ /* 0x000e620008000c00 */
[----:B------:R-:W-:Y:S01]  /*45e0*/  IMAD.MOV.U32 R14, RZ, RZ, RZ ;  /* 0x000000ffff0e7224 */ /* 0x000fe200078e00ff */
[----:B------:R-:W-:Y:S01]  /*45f0*/  MOV R12, 0x2000 ;  /* 0x00002000000c7802 */ /* 0x000fe20000000f00 */
[----:B------:R-:W3:Y:S01]  /*4600*/  LDCU UR25, c[0x0][0x374] ;  /* 0x00006e80ff1977ac */ /* 0x000ee20008000800 */
[----:B------:R-:W4:Y:S01]  /*4610*/  LDC.64 R2, c[0x0][0x888] ;  /* 0x00022200ff027b82 */ /* 0x000f220000000a00 */
[----:B------:R-:W3:Y:S01]  /*4620*/  LDCU UR16, c[0x0][0xb0c] ;  /* 0x00016180ff1077ac */ /* 0x000ee20008000800 */
[----:B------:R-:W2:Y:S06]  /*4630*/  LDCU UR35, c[0x0][0xb20] ;  /* 0x00016400ff2377ac */ /* 0x000eac0008000800 */
[----:B------:R-:W4:Y:S01]  /*4640*/  LDC.64 R4, c[0x0][0x890] ;  /* 0x00022400ff047b82 */ /* 0x000f220000000a00 */
[----:B------:R-:W2:Y:S01]  /*4650*/  LDCU UR4, c[0x0][0xb30] ;  /* 0x00016600ff0477ac */ /* 0x000ea20008000800 */
[----:B------:R-:W-:Y:S01]  /*4660*/  UMOV UR17, 0x400 ;  /* 0x0000040000117882 */ /* 0x000fe20000000000 */
[----:B-1----:R-:W-:-:S02]  /*4670*/  UIMAD.WIDE.U32 UR6, UR26, UR28, URZ ;  /* 0x0000001c1a0672a5 */ /* 0x002fc4000f8e00ff */
[----:B---3--:R-:W-:Y:S02]  /*4680*/  UIMAD.WIDE.U32 UR8, UR25, UR31, URZ ;  /* 0x0000001f190872a5 */ /* 0x008fe4000f8e00ff */
[----:B------:R-:W-:Y:S02]  /*4690*/  ULEA UR17, UR61, UR17, 0x18 ;  /* 0x000000113d117291 */ /* 0x000fe4000f8ec0ff */
[----:B------:R-:W-:Y:S02]  /*46a0*/  UPLOP3.LUT UP3, UPT, UPT, UPT, UPT, 0x40, 0x4 ;  /* 0x000000000004789c */ /* 0x000fe40003f6e870 */
[----:B------:R-:W-:Y:S01]  /*46b0*/  UIADD3 UR27, UPT, UPT, UR17, 0x110, URZ ;  /* 0x00000110111b7890 */ /* 0x000fe2000fffe0ff */
[----:B------:R-:W-:Y:S01]  /*46c0*/  UMOV UR6, UR7 ;  /* 0x0000000700067c82 */ /* 0x000fe20008000000 */
[----:B------:R-:W-:Y:S01]  /*46d0*/  UMOV UR32, UR9 ;  /* 0x0000000900207c82 */ /* 0x000fe20008000000 */
[----:B------:R-:W-:Y:S02]  /*46e0*/  UISETP.GE.AND UP0, UPT, UR40, 0x1, UPT ;  /* 0x000000012800788c */ /* 0x000fe4000bf06270 */
[----:B------:R-:W-:Y:S01]  /*46f0*/  UISETP.NE.AND UP4, UPT, UR40, 0x1, UPT ;  /* 0x000000012800788c */ /* 0x000fe2000bf85270 */
[----:B------:R-:W1:Y:S01]  /*4700*/  LDCU.64 UR14, c[0x0][0xb28] ;  /* 0x00016500ff0e77ac */ /* 0x000e620008000a00 */
[----:B------:R-:W-:-:S02]  /*4710*/  UISETP.NE.AND UP6, UPT, UR16, 0x1, UPT ;  /* 0x000000011000788c */ /* 0x000fc4000bfc5270 */
[----:B------:R-:W-:Y:S02]  /*4720*/  UISETP.NE.AND UP5, UPT, UR30, 0x1, UPT ;  /* 0x000000011e00788c */ /* 0x000fe4000bfa5270 */
[----:B------:R-:W-:Y:S02]  /*4730*/  UPRMT UR27, UR61, 0x654, UR27 ;  /* 0x000006543d1b7896 */ /* 0x000fe4000800001b */
[----:B------:R-:W-:Y:S02]  /*4740*/  USHF.R.U32.HI UR33, URZ, UR29, UR6 ;  /* 0x0000001dff217299 */ /* 0x000fe40008011606 */
[----:B--2---:R-:W-:Y:S02]  /*4750*/  USHF.R.U32.HI UR32, URZ, UR35, UR32 ;  /* 0x00000023ff207299 */ /* 0x004fe40008011620 */
[----:B------:R-:W-:-:S11]  /*4760*/  UISETP.NE.AND UP2, UPT, UR4, 0x1, UPT ;  /* 0x000000010400788c */ /* 0x000fd6000bf45270 */
.L_x_96:
[C---:B------:R-:W-:Y:S02]  /*4770*/  LEA R7, R14.reuse, UR17, 0x3 ;  /* 0x000000110e077c11 */ /* 0x040fe4000f8e18ff */
[----:B------:R-:W-:Y:S02]  /*4780*/  SHF.L.U32 R0, R13, 0x1f, RZ ;  /* 0x0000001f0d007819 */ /* 0x000fe400000006ff */
[----:B------:R-:W-:Y:S02]  /*4790*/  LEA R8, R14, UR17, 0x4 ;  /* 0x000000110e087c11 */ /* 0x000fe4000f8e20ff */
[----:B--2---:R-:W2:Y:S02]  /*47a0*/  SYNCS.PHASECHK.TRANS64.TRYWAIT P0, [R7+URZ+0x130], R0 ;  /* 0x00013000070075a7 */ /* 0x004ea400080011ff */
[----:B--2---:R-:W-:Y:S05]  /*47b0*/  @!P0 BRA `(.L_x_89) ;  /* 0x0000003800e08947 */ /* 0x004fea0003800000 */
.L_x_169:
[----:B------:R-:W3:Y:S01]  /*47c0*/  LDS.128 R8, [R8+0x1c0] ;  /* 0x0001c00008087984 */ /* 0x000ee20000000c00 */
[----:B------:R-:W-:Y:S01]  /*47d0*/  UISETP.GE.AND UP0, UPT, UR40, 0x1, UPT ;  /* 0x000000012800788c */ /* 0x000fe2000bf06270 */
[----:B------:R-:W-:Y:S01]  /*47e0*/  @!PT LDS RZ, [RZ] ;  /* 0x00000000fffff984 */ /* 0x000fe20000000800 */
[----:B------:R-:W-:Y:S01]  /*47f0*/  @!PT LDS RZ, [RZ] ;  /* 0x00000000fffff984 */ /* 0x000fe20000000800 */
[----:B------:R-:W-:Y:S01]  /*4800*/  @!PT LDS RZ, [RZ] ;  /* 0x00000000fffff984 */ /* 0x000fe20000000800 */
[----:B------:R-:W-:Y:S01]  /*4810*/  @!PT LDS RZ, [RZ] ;  /* 0x00000000fffff984 */ /* 0x000fe20000000800 */
[----:B------:R1:W-:Y:S06]  /*4820*/  MEMBAR.ALL.CTA ;  /* 0x0000000000007992 */ /* 0x0003ec0000008000 */
[----:B-1----:R-:W1:Y:S01]  /*4830*/  FENCE.VIEW.ASYNC.S ;  /* 0x00000000000073c6 */ /* 0x002e620000000000 */
[----:B---3--:R-:W-:Y:S11]  /*4840*/  LOP3.LUT P0, RZ, R10, 0x1, RZ, 0xc0, !PT ;  /* 0x000000010aff7812 */ /* 0x008ff6000780c0ff */
[----:B------:R-:W-:Y:S02]  /*4850*/  @!UPT UIADD3 URZ, UPT, UPT, URZ, URZ, URZ ;  /* 0x000000fffffff290 */ /* 0x000fe4000fffe0ff */
[----:B-1----:R-:W-:Y:S01]  /*4860*/  VOTEU.ANY UP1, P0 ;  /* 0x0000000000ff7886 */ /* 0x002fe20000020100 */
[----:B------:R-:W-:Y:S11]  /*4870*/  PLOP3.LUT P0, PT, PT, PT, UP1, 0x80, 0x8 ;  /* 0x000000000008781c */ /* 0x000ff60003f0f018 */
[----:B------:R-:W-:Y:S02]  /*4880*/  @!UPT UIADD3 URZ, UPT, UPT, URZ, URZ, URZ ;  /* 0x000000fffffff290 */ /* 0x000fe4000fffe0ff */
[----:B--2---:R-:W-:Y:S02]  /*4890*/  @P0 SHF.R.U32.HI R0, RZ, 0x10, R9 ;  /* 0x00000010ff000819 */ /* 0x004fe40000011609 */
[----:B------:R-:W-:Y:S02]  /*48a0*/  @P0 MOV R6, R8 ;  /* 0x0000000800060202 */ /* 0x000fe40000000f00 */
[----:B------:R-:W-:Y:S01]  /*48b0*/  @P0 R2UR UR4, R0 ;  /* 0x00000000000402ca */ /* 0x000fe200000e0000 */
[----:B------:R-:W-:Y:S01]  /*48c0*/  VIADD R0, R7, 0x140 ;  /* 0x0000014007007836 */ /* 0x000fe20000000000 */
[----:B------:R-:W-:Y:S02]  /*48d0*/  @P0 LOP3.LUT R8, R9, 0xffff, RZ, 0xc0, !PT ;  /* 0x0000ffff09080812 */ /* 0x000fe400078ec0ff */
[----:B------:R-:W-:Y:S02]  /*48e0*/  @P0 R2UR UR6, R6 ;  /* 0x00000000060602ca */ /* 0x000fe400000e0000 */
[----:B------:R-:W-:Y:S02]  /*48f0*/  PRMT R0, RZ, 0x654, R0 ;  /* 0x00000654ff007816 */ /* 0x000fe40000000000 */
[----:B------:R-:W-:Y:S02]  /*4900*/  @P0 R2UR UR5, R8 ;  /* 0x00000000080502ca */ /* 0x000fe400000e0000 */
[----:B------:R1:W-:Y:S03]  /*4910*/  SYNCS.ARRIVE.TRANS64.RED.A1T0 RZ, [R0+URZ], RZ ;  /* 0x000000ff00ff79a7 */ /* 0x0003e600081004ff */
[----:B------:R-:W-:Y:S04]  /*4920*/  @UP1 UMOV UR24, UR4 ;  /* 0x0000000400181c82 */ /* 0x000fe80008000000 */
[----:B------:R-:W-:Y:S04]  /*4930*/  @UP1 UMOV UR13, UR6 ;  /* 0x00000006000d1c82 */ /* 0x000fe80008000000 */
[----:B------:R-:W-:Y:S01]  /*4940*/  @UP1 UMOV UR7, UR5 ;  /* 0x0000000500071c82 */ /* 0x000fe20008000000 */
[----:B------:R-:W-:Y:S05]  /*4950*/  BRA.U !UP0, `(.L_x_90) ;  /* 0x0000000108a47547 */ /* 0x000fea000b800000 */
[----:B------:R-:W-:Y:S02]  /*4960*/  UIMAD.WIDE.U32 UR10, UR7, UR31, URZ ;  /* 0x0000001f070a72a5 */ /* 0x000fe4000f8e00ff */
[----:B------:R-:W-:Y:S02]  /*4970*/  UIMAD.WIDE.U32 UR18, UR13, UR28, URZ ;  /* 0x0000001c0d1272a5 */ /* 0x000fe4000f8e00ff */
[----:B------:R-:W-:Y:S02]  /*4980*/  USEL UR4, UR25, UR32, !UP5 ;  /* 0x0000002019047287 */ /* 0x000fe4000e800000 */
[----:B------:R-:W-:Y:S02]  /*4990*/  USEL UR8, UR26, UR33, !UP6 ;  /* 0x000000211a087287 */ /* 0x000fe4000f000000 */
[----:B------:R-:W-:Y:S02]  /*49a0*/  UIMAD.WIDE.U32 UR20, UR4, UR14, URZ ;  /* 0x0000000e041472a5 */ /* 0x000fe4000f8e00ff */
[----:B------:R-:W-:Y:S01]  /*49b0*/  UIMAD.WIDE.U32 UR22, UR8, UR14, URZ ;  /* 0x0000000e081672a5 */ /* 0x000fe2000f8e00ff */
[----:B------:R-:W-:Y:S02]  /*49c0*/  UMOV UR5, UR11 ;  /* 0x0000000b00057c82 */ /* 0x000fe40008000000 */
[----:B------:R-:W-:Y:S03]  /*49d0*/  USHF.R.U32.HI UR6, URZ, UR35, UR5 ;  /* 0x00000023ff067299 */ /* 0x000fe60008011605 */
[----:B------:R-:W-:Y:S01]  /*49e0*/  UMOV UR5, UR19 ;  /* 0x0000001300057c82 */ /* 0x000fe20008000000 */
[----:B------:R-:W-:Y:S02]  /*49f0*/  USEL UR6, UR7, UR6, !UP5 ;  /* 0x0000000607067287 */ /* 0x000fe4000e800000 */
[----:B------:R-:W-:Y:S02]  /*4a00*/  USHF.R.U32.HI UR9, URZ, UR29, UR5 ;  /* 0x0000001dff097299 */ /* 0x000fe40008011605 */
[----:B------:R-:W-:Y:S01]  /*4a10*/  UIMAD.WIDE.U32 UR10, UR6, UR14, URZ ;  /* 0x0000000e060a72a5 */ /* 0x000fe2000f8e00ff */
[----:B------:R-:W-:Y:S02]  /*4a20*/  UMOV UR5, UR21 ;  /* 0x0000001500057c82 */ /* 0x000fe40008000000 */
[----:B------:R-:W-:Y:S03]  /*4a30*/  @UP4 USHF.R.U32.HI UR4, URZ, UR15, UR5 ;  /* 0x0000000fff044299 */ /* 0x000fe60008011605 */
[----:B------:R-:W-:Y:S01]  /*4a40*/  UMOV UR5, UR23 ;  /* 0x0000001700057c82 */ /* 0x000fe20008000000 */
[----:B------:R-:W-:Y:S02]  /*4a50*/  UIMAD UR4, UR40, UR4, URZ ;  /* 0x00000004280472a4 */ /* 0x000fe4000f8e02ff */
[----:B------:R-:W-:Y:S02]  /*4a60*/  @UP4 USHF.R.U32.HI UR8, URZ, UR15, UR5 ;  /* 0x0000000fff084299 */ /* 0x000fe40008011605 */
[----:B------:R-:W-:Y:S02]  /*4a70*/  USEL UR5, UR13, UR9, !UP6 ;  /* 0x000000090d057287 */ /* 0x000fe4000f000000 */
[----:B------:R-:W-:Y:S02]  /*4a80*/  UIMAD UR9, UR40, UR8, URZ ;  /* 0x00000008280972a4 */ /* 0x000fe4000f8e02ff */
[----:B------:R-:W-:Y:S03]  /*4a90*/  UISETP.GE.AND UP0, UPT, UR6, UR4, UPT ;  /* 0x000000040600728c */ /* 0x000fe6000bf06270 */
[----:B------:R-:W-:Y:S01]  /*4aa0*/  UMOV UR4, UR11 ;  /* 0x0000000b00047c82 */ /* 0x000fe20008000000 */
[----:B------:R-:W-:Y:S02]  /*4ab0*/  UISETP.GE.OR UP0, UPT, UR5, UR9, UP0 ;  /* 0x000000090500728c */ /* 0x000fe40008706670 */
[----:B------:R-:W-:Y:S02]  /*4ac0*/  USHF.R.U32.HI UR4, URZ, UR15, UR4 ;  /* 0x0000000fff047299 */ /* 0x000fe40008011604 */
[----:B------:R-:W-:Y:S02]  /*4ad0*/  UIMAD.WIDE.U32 UR10, UR5, UR14, URZ ;  /* 0x0000000e050a72a5 */ /* 0x000fe4000f8e00ff */
[----:B------:R-:W-:Y:S04]  /*4ae0*/  USEL UR12, UR6, UR4, !UP4 ;  /* 0x00000004060c7287 */ /* 0x000fe8000e000000 */
[----:B------:R-:W-:Y:S01]  /*4af0*/  UIADD3 UR9, UPT, UPT, -UR12, URZ, URZ ;  /* 0x000000ff0c097290 */ /* 0x000fe2000fffe1ff */
[----:B------:R-:W-:Y:S02]  /*4b00*/  @!UP0 UMOV UR4, UR11 ;  /* 0x0000000b00048c82 */ /* 0x000fe40008000000 */
[----:B------:R-:W-:Y:S02]  /*4b10*/  @!UP0 USHF.R.U32.HI UR4, URZ, UR15, UR4 ;  /* 0x0000000fff048299 */ /* 0x000fe40008011604 */
[----:B------:R-:W-:Y:S02]  /*4b20*/  UIMAD UR9, UR40, UR9, UR6 ;  /* 0x00000009280972a4 */ /* 0x000fe4000f8e0206 */
[----:B------:R-:W-:Y:S04]  /*4b30*/  @!UP0 USEL UR4, UR5, UR4, !UP4 ;  /* 0x0000000405048287 */ /* 0x000fe8000e000000 */
[----:B------:R-:W-:Y:S02]  /*4b40*/  @!UP0 UIMAD UR9, UR8, UR9, UR4 ;  /* 0x00000009080982a4 */ /* 0x000fe4000f8e0204 */
[----:B------:R-:W-:Y:S02]  /*4b50*/  @!UP0 UIADD3 UR10, UPT, UPT, UR12, -UR4, URZ ;  /* 0x800000040c0a8290 */ /* 0x000fe4000fffe0ff */
[----:B------:R-:W-:Y:S02]  /*4b60*/  UIADD3 UR4, UPT, UPT, -UR5, URZ, URZ ;  /* 0x000000ff05047290 */ /* 0x000fe4000fffe1ff */
[----:B------:R-:W-:Y:S02]  /*4b70*/  UIADD3 UR8, UPT, UPT, -UR6, URZ, URZ ;  /* 0x000000ff06087290 */ /* 0x000fe4000fffe1ff */
[----:B------:R-:W-:Y:S02]  /*4b80*/  @!UP0 UIMAD UR6, UR10, UR40, UR5 ;  /* 0x000000280a0682a4 */ /* 0x000fe4000f8e0205 */
[----:B------:R-:W-:Y:S02]  /*4b90*/  UIMAD UR13, UR16, UR4, UR13 ;  /* 0x00000004100d72a4 */ /* 0x000fe4000f8e020d */
[----:B------:R-:W-:Y:S01]  /*4ba0*/  UIMAD UR7, UR30, UR8, UR7 ;  /* 0x000000081e0772a4 */ /* 0x000fe2000f8e0207 */
[----:B------:R-:W-:Y:S02]  /*4bb0*/  @!UP0 UMOV UR5, UR9 ;  /* 0x0000000900058c82 */ /* 0x000fe40008000000 */
[----:B------:R-:W-:Y:S02]  /*4bc0*/  UIMAD UR13, UR5, UR16, UR13 ;  /* 0x00000010050d72a4 */ /* 0x000fe4000f8e020d */
[----:B------:R-:W-:Y:S11]  /*4bd0*/  UIMAD UR7, UR6, UR30, UR7 ;  /* 0x0000001e060772a4 */ /* 0x000ff6000f8e0207 */
[----:B------:R-:W-:Y:S01]  /*4be0*/  @!UPT UIADD3 URZ, UPT, UPT, URZ, URZ, URZ ;  /* 0x000000fffffff290 */ /* 0x000fe2000fffe0ff */
.L_x_90:
[----:B------:R-:W2:Y:S01]  /*4bf0*/  @!UP2 LDCU.128 UR20, c[0x0][0xb10] ;  /* 0x00016200ff14a7ac */ /* 0x000ea20008000c00 */
[C---:B----4-:R-:W-:Y:S02]  /*4c00*/  ISETP.NE.U32.AND P1, PT, R4.reuse, RZ, PT ;  /* 0x000000ff0400720c */ /* 0x050fe40003f25070 */
[----:B------:R-:W-:Y:S02]  /*4c10*/  ISETP.NE.U32.AND P0, PT, R4, RZ, PT ;  /* 0x000000ff0400720c */ /* 0x000fe40003f05070 */
[C---:B------:R-:W-:Y:S02]  /*4c20*/  ISETP.NE.AND.EX P1, PT, R5.reuse, RZ, PT, P1 ;  /* 0x000000ff0500720c */ /* 0x040fe40003f25310 */
[----:B------:R-:W-:Y:S01]  /*4c30*/  ISETP.NE.AND.EX P0, PT, R5, RZ, PT, P0 ;  /* 0x000000ff0500720c */ /* 0x000fe20003f05300 */
[----:B------:R-:W3:Y:S01]  /*4c40*/  @!UP2 LDCU UR5, c[0x0][0xb0c] ;  /* 0x00016180ff05a7ac */ /* 0x000ee20008000800 */
[----:B------:R-:W-:Y:S01]  /*4c50*/  SHF.L.U32 R6, R15, 0x1f, RZ ;  /* 0x0000001f0f067819 */ /* 0x000fe200000006ff */
[----:B--2---:R-:W-:Y:S07]  /*4c60*/  UIMAD.WIDE.U32 UR8, UR13, UR20, URZ ;  /* 0x000000140d0872a5 */ /* 0x004fee000f8e00ff */
[----:B------:R-:W-:Y:S01]  /*4c70*/  @!UP2 UMOV UR4, UR9 ;  /* 0x000000090004ac82 */ /* 0x000fe20008000000 */
[----:B---3--:R-:W-:Y:S02]  /*4c80*/  @!UP2 UISETP.NE.AND UP0, UPT, UR5, 0x1, UPT ;  /* 0x000000010500a88c */ /* 0x008fe4000bf05270 */
[----:B------:R-:W-:Y:S02]  /*4c90*/  @!UP2 USHF.R.U32.HI UR4, URZ, UR21, UR4 ;  /* 0x00000015ff04a299 */ /* 0x000fe40008011604 */
[----:B------:R-:W-:Y:S02]  /*4ca0*/  UIMAD.WIDE.U32 UR8, UR7, UR23, URZ ;  /* 0x00000017070872a5 */ /* 0x000fe4000f8e00ff */
[----:B------:R-:W-:Y:S02]  /*4cb0*/  @!UP2 USEL UR10, UR13, UR4, !UP0 ;  /* 0x000000040d0aa287 */ /* 0x000fe4000c000000 */
[----:B------:R-:W-:Y:S03]  /*4cc0*/  @!UP2 UISETP.NE.AND UP0, UPT, UR22, 0x1, UPT ;  /* 0x000000011600a88c */ /* 0x000fe6000bf05270 */
[----:B------:R-:W-:Y:S02]  /*4cd0*/  @!UP2 UMOV UR6, UR9 ;  /* 0x000000090006ac82 */ /* 0x000fe40008000000 */
[----:B------:R-:W2:Y:S02]  /*4ce0*/  @!UP2 LDCU UR4, c[0x0][0xb20] ;  /* 0x00016400ff04a7ac */ /* 0x000ea40008000800 */
[----:B--2---:R-:W-:Y:S04]  /*4cf0*/  @!UP2 USHF.R.U32.HI UR6, URZ, UR4, UR6 ;  /* 0x00000004ff06a299 */ /* 0x004fe80008011606 */
[----:B------:R-:W-:Y:S04]  /*4d00*/  @!UP2 USEL UR6, UR7, UR6, !UP0 ;  /* 0x000000060706a287 */ /* 0x000fe8000c000000 */
[----:B------:R-:W-:Y:S02]  /*4d10*/  @!UP2 UIADD3 UR4, UPT, UPT, -UR10, UR6, URZ ;  /* 0x000000060a04a290 */ /* 0x000fe4000fffe1ff */
[----:B------:R-:W-:Y:S02]  /*4d20*/  @!UP2 UIADD3 UR6, UPT, UPT, UR10, -UR6, URZ ;  /* 0x800000060a06a290 */ /* 0x000fe4000fffe0ff */
[----:B------:R-:W-:Y:S02]  /*4d30*/  @!UP2 UIMAD UR13, UR4, UR5, UR13 ;  /* 0x00000005040da2a4 */ /* 0x000fe4000f8e020d */
[----:B------:R-:W-:Y:S01]  /*4d40*/  @!UP2 UIMAD UR7, UR6, UR22, UR7 ;  /* 0x000000160607a2a4 */ /* 0x000fe2000f8e0207 */
[----:B------:R-:W-:Y:S11]  /*4d50*/  BRA.U UP3, `(.L_x_91) ;  /* 0x0000000103107547 */ /* 0x000ff6000b800000 */
[----:B------:R-:W-:Y:S04]  /*4d60*/  MOV R7, UR34 ;  /* 0x0000002200077c02 */ /* 0x000fe80008000f00 */
[----:B------:R-:W-:Y:S04]  /*4d70*/  SHF.L.U32 R7, R7, 0x1f, RZ ;  /* 0x0000001f07077819 */ /* 0x000fe800000006ff */
[----:B------:R-:W2:Y:S02]  /*4d80*/  SYNCS.PHASECHK.TRANS64.TRYWAIT P2, [UR17+0x128], R7 ;  /* 0x00012807ff0075a7 */ /* 0x000ea40008041111 */
[----:B--2---:R-:W-:Y:S05]  /*4d90*/  @!P2 BRA `(.L_x_92) ;  /* 0x00000034007ca947 */ /* 0x004fea0003800000 */
.L_x_91:
[----:B------:R-:W-:Y:S05]  /*4da0*/  @!P1 BRA `(.L_x_93) ;  /* 0x0000000000309947 */ /* 0x000fea0003800000 */
[----:B------:R-:W-:Y:S01]  /*4db0*/  ISETP.NE.U32.AND P1, PT, R2, RZ, PT ;  /* 0x000000ff0200720c */ /* 0x000fe20003f25070 */
[----:B------:R-:W2:Y:S01]  /*4dc0*/  LDCU.64 UR4, c[0x0][0x358] ;  /* 0x00006b00ff0477ac */ /* 0x000ea20008000a00 */
[----:B------:R-:W-:Y:S02]  /*4dd0*/  IMAD.MOV.U32 R141, RZ, RZ, 0x1 ;  /* 0x00000001ff8d7424 */ /* 0x000fe400078e00ff */
[----:B------:R-:W-:Y:S11]  /*4de0*/  ISETP.NE.AND.EX P1, PT, R3, RZ, PT, P1 ;  /* 0x000000ff0300720c */ /* 0x000ff60003f25310 */
[----:B------:R-:W-:Y:S02]  /*4df0*/  @!UPT UIADD3 URZ, UPT, UPT, URZ, URZ, URZ ;  /* 0x000000fffffff290 */ /* 0x000fe4000fffe0ff */
[----:B------:R-:W3:Y:S01]  /*4e00*/  @P1 LDC.64 R8, c[0x0][0x888] ;  /* 0x00022200ff081b82 */ /* 0x000ee20000000a00 */
[----:B-1----:R-:W-:Y:S04]  /*4e10*/  @P1 IMAD R0, R4, UR36, RZ ;  /* 0x0000002404001c24 */ /* 0x002fe8000f8e02ff */
[----:B---3--:R-:W-:Y:S04]  /*4e20*/  @P1 IMAD.WIDE R8, R0, 0x4, R8 ;  /* 0x0000000400081825 */ /* 0x008fe800078e0208 */
[----:B------:R-:W-:Y:S01]  /*4e30*/  HFMA2 R0, -RZ, RZ, 0, 5.9604644775390625e-08 ;  /* 0x00000001ff007431 */ /* 0x000fe200000001ff */
[----:B--2--5:R2:W5:Y:S04]  /*4e40*/  @P1 LDG.E R71, desc[UR4][R8.64] ;  /* 0x0000000408471981 */ /* 0x024568000c1e1900 */
[----:B------:R-:W-:Y:S01]  /*4e50*/  @!P1 PRMT R141, R0, 0x7610, R141 ;  /* 0x00007610008d9816 */ /* 0x000fe2000000008d */
[----:B--2---:R-:W3:Y:S06]  /*4e60*/  @!P1 LDC R71, c[0x0][0x880] ;  /* 0x00022000ff479b82 */ /* 0x004eec0000000800 */
.L_x_93:
[----:B---3-5:R-:W-:Y:S01]  /*4e70*/  @!P0 FSETP.EQ.AND P1, PT, R71, RZ, PT ;  /* 0x000000ff4700820b */ /* 0x028fe20003f22000 */
[----:B------:R-:W-:Y:S01]  /*4e80*/  @!UPT UIADD3 URZ, UPT, UPT, URZ, URZ, URZ ;  /* 0x000000fffffff290 */ /* 0x000fe2000fffe0ff */
[----:B------:R-:W-:Y:S11]  /*4e90*/  @!P0 BRA `(.L_x_94) ;  /* 0x0000000000188947 */ /* 0x000ff60003800000 */
[----:B------:R-:W-:Y:S02]  /*4ea0*/  LOP3.LUT P0, RZ, R141, 0xff, RZ, 0xc0, !PT ;  /* 0x000000ff8dff7812 */ /* 0x000fe4000780c0ff */
[----:B------:R-:W-:Y:S04]  /*4eb0*/  ISETP.NE.U32.AND P1, PT, R2, RZ, PT ;  /* 0x000000ff0200720c */ /* 0x000fe80003f25070 */
[----:B------:R-:W-:Y:S04]  /*4ec0*/  ISETP.NE.AND.EX P1, PT, R3, RZ, PT, P1 ;  /* 0x000000ff0300720c */ /* 0x000fe80003f25310 */
[----:B------:R-:W-:Y:S03]  /*4ed0*/  PLOP3.LUT P1, PT, P1, PT, PT, 0x8, 0x80 ;  /* 0x000000000080781c */ /* 0x000fe60000f2e170 */
[----:B------:R-:W-:Y:S11]  /*4ee0*/  @P0 FSETP.EQ.AND P1, PT, R71, RZ, PT ;  /* 0x000000ff4700020b */ /* 0x000ff60003f22000 */
[----:B------:R-:W-:Y:S02]  /*4ef0*/  @!UPT UIADD3 URZ, UPT, UPT, URZ, URZ, URZ ;  /* 0x000000fffffff290 */ /* 0x000fe4000fffe0ff */
.L_x_94:
[----:B------:R-:W2:Y:S01]  /*4f00*/  SYNCS.PHASECHK.TRANS64.TRYWAIT P0, [UR17+0x118], R6 ;  /* 0x00011806ff0075a7 */ /* 0x000ea20008001111 */
[----:B------:R-:W-:Y:S02]  /*4f10*/  ELECT P2, URZ, PT ;  /* 0x0000000000ff782f */ /* 0x000fe40003840000 */
[----:B------:R-:W-:Y:S01]  /*4f20*/  IADD3 R14, PT, PT, R14, 0x1, RZ ;  /* 0x000000010e0e7810 */ /* 0x000fe20007ffe0ff */
[----:B--2---:R-:W-:Y:S10]  /*4f30*/  @!P0 BRA `(.L_x_95) ;  /* 0x00000034002c8947 */ /* 0x004ff40003800000 */
.L_x_172:
[----:B------:R-:W-:Y:S01]  /*4f40*/  PLOP3.LUT P1, PT, P1, P2, PT, 0xf2, 0x2f ;  /* 0x00000000002f781c */ /* 0x000fe20000f25e72 */
[----:B------:R-:W-:Y:S01]  /*4f50*/  UMOV UR18, 0x0 ;  /* 0x0000000000127882 */ /* 0x000fe20000000000 */
[----:B------:R-:W-:Y:S01]  /*4f60*/  UMOV UR19, 0x10000000 ;  /* 0x1000000000137882 */ /* 0x000fe20000000000 */
[----:B------:R-:W-:Y:S01]  /*4f70*/  UMOV UR12, UR36 ;  /* 0x00000024000c7c82 */ /* 0x000fe20008000000 */
[----:B------:R-:W-:Y:S01]  /*4f80*/  LOP3.LUT R15, R15, 0x1, RZ, 0x3c, !PT ;  /* 0x000000010f0f7812 */ /* 0x000fe200078e3cff */
[----:B------:R-:W-:Y:S01]  /*4f90*/  UPLOP3.LUT UP3, UPT, UPT, UPT, UPT, 0x80, 0x8 ;  /* 0x000000000008789c */ /* 0x000fe20003f6f070 */
[----:B------:R-:W-:Y:S07]  /*4fa0*/  UMOV UR36, UR24 ;  /* 0x0000001800247c82 */ /* 0x000fee0008000000 */
[----:B-1----:R-:W-:Y:S01]  /*4fb0*/  @!P1 IADD3 R6, P0, PT, R16, 0x580, RZ ;  /* 0x0000058010069810 */ /* 0x002fe20007f1e0ff */
[----:B------:R-:W-:Y:S03]  /*4fc0*/  VOTEU.ALL UP0, P1 ;  /* 0x0000000000ff7886 */ /* 0x000fe60000800000 */
[----:B------:R-:W-:Y:S01]  /*4fd0*/  @!P1 R2UR UR5, R6 ;  /* 0x00000000060592ca */ /* 0x000fe200000e0000 */
[----:B------:R-:W-:Y:S01]  /*4fe0*/  @!P1 IMAD.X R0, RZ, RZ, R17, P0 ;  /* 0x000000ffff009224 */ /* 0x000fe200000e0611 */
[----:B------:R-:W-:Y:S01]  /*4ff0*/  @!UP0 USHF.L.U32 UR10, UR45, 0x6, URZ ;  /* 0x000000062d0a8899 */ /* 0x000fe200080006ff */
[----:B------:R-:W-:Y:S01]  /*5000*/  ISETP.NE.AND P0, PT, R14, 0x2, PT ;  /* 0x000000020e00780c */ /* 0x000fe20003f05270 */
[----:B------:R-:W-:Y:S02]  /*5010*/  @!UP0 USHF.L.U32 UR11, UR46, 0x7, URZ ;  /* 0x000000072e0b8899 */ /* 0x000fe400080006ff */
[----:B------:R-:W-:Y:S01]  /*5020*/  @!P1 R2UR UR4, R0 ;  /* 0x00000000000492ca */ /* 0x000fe200000e0000 */
[----:B------:R-:W-:Y:S01]  /*5030*/  @!UP0 UIADD3 UR8, UPT, UPT, UR17, 0x200, URZ ;  /* 0x0000020011088890 */ /* 0x000fe2000fffe0ff */
[----:B------:R-:W-:Y:S01]  /*5040*/  SEL R0, RZ, 0x1, P0 ;  /* 0x00000001ff007807 */ /* 0x000fe20000000000 */
[----:B------:R-:W-:Y:S01]  /*5050*/  @!UP0 UIADD3 UR9, UPT, UPT, UR17, 0x110, URZ ;  /* 0x0000011011098890 */ /* 0x000fe2000fffe0ff */
[----:B------:R-:W-:Y:S01]  /*5060*/  SEL R14, R14, RZ, P0 ;  /* 0x000000ff0e0e7207 */ /* 0x000fe20000000000 */
[----:B------:R-:W-:Y:S01]  /*5070*/  VOTEU.ALL UP0, P1 ;  /* 0x0000000000ff7886 */ /* 0x000fe20000800000 */
[----:B------:R-:W-:Y:S01]  /*5080*/  LOP3.LUT R13, R13, R0, RZ, 0x3c, !PT ;  /* 0x000000000d0d7212 */ /* 0x000fe200078e3cff */
[----:B------:R-:W-:Y:S01]  /*5090*/  IMAD.U32 R6, RZ, RZ, UR5 ;  /* 0x00000005ff067e24 */ /* 0x000fe2000f8e00ff */
[----:B------:R-:W-:Y:S02]  /*50a0*/  UIADD3 UR45, UPT, UPT, UR7, UR55, URZ ;  /* 0x00000037072d7290 */ /* 0x000fe4000fffe0ff */
[----:B------:R-:W-:Y:S03]  /*50b0*/  UIADD3 UR46, UPT, UPT, UR13, UR58, URZ ;  /* 0x0000003a0d2e7290 */ /* 0x000fe6000fffe0ff */
[----:B------:R-:W-:Y:S01]  /*50c0*/  IMAD.U32 R7, RZ, RZ, UR4 ;  /* 0x00000004ff077e24 */ /* 0x000fe2000f8e00ff */
[----:B------:R-:W-:Y:S04]  /*50d0*/  @!P1 R2UR UR4, R6 ;  /* 0x00000000060492ca */ /* 0x000fe800000e0000 */
[----:B------:R-:W-:Y:S11]  /*50e0*/  @!P1 R2UR UR5, R7 ;  /* 0x00000000070592ca */ /* 0x000ff600000e0000 */
[----:B------:R-:W-:Y:S02]  /*50f0*/  @!UPT UIADD3 URZ, UPT, UPT, URZ, URZ, URZ ;  /* 0x000000fffffff290 */ /* 0x000fe4000fffe0ff */
[----:B------:R2:W-:Y:S01]  /*5100*/  @!UP0 UTMALDG.3D [UR8], [UR4], desc[UR18] ;  /* 0x00001208040085b4 */ /* 0x0005e20008011000 */
[----:B------:R2:W-:Y:S01]  /*5110*/  @!P1 SYNCS.ARRIVE.TRANS64.RED.A0TR RZ, [UR17+0x110], R12 ;  /* 0x0001100cffff99a7 */ /* 0x0005e20008300411 */
[----:B------:R-:W-:Y:S01]  /*5120*/  SYNCS.ARRIVE.TRANS64.RED.A1T0 RZ, [UR27], RZ ;  /* 0x000000ffffff79a7 */ /* 0x000fe2000810041b */
[----:B------:R-:W-:Y:S05]  /*5130*/  BRA.U UP1, `(.L_x_96) ;  /* 0xfffffff5018c7547 */ /* 0x000fea000b83ffff */
[----:B------:R-:W-:Y:S07]  /*5140*/  MOV R0, UR17 ;  /* 0x0000001100007c02 */ /* 0x000fee0008000f00 */
.L_x_97:
[----:B-1----:R-:W-:-:S04]  /*5150*/  SHF.L.U32 R2, R15, 0x1f, RZ ;  /* 0x0000001f0f027819 */ /* 0x002fc800000006ff */
[----:B------:R1:W3:Y:S03]  /*5160*/  SYNCS.PHASECHK.TRANS64.TRYWAIT P0, [R0+URZ+0x118], R2 ;  /* 0x00011802000075a7 */ /* 0x0002e600080011ff */
[----:B---3--:R-:W-:Y:S05]  /*5170*/  @!P0 NANOSLEEP.SYNCS 0x989680 ;  /* 0x009896800000895d */ /* 0x008fea0003900000 */
[----:B------:R-:W3:Y:S02]  /*5180*/  @!P0 SYNCS.PHASECHK.TRANS64 P0, [R0+URZ+0x118], R2 ;  /* 0x00011802000085a7 */ /* 0x000ee400080010ff */
[----:B--23--:R-:W-:Y:S05]  /*5190*/  @P0 EXIT ;  /* 0x000000000000094d */ /* 0x00cfea0003800000 */
[----:B------:R-:W-:Y:S05]  /*51a0*/  BRA `(.L_x_97) ;  /* 0xfffffffc00e87947 */ /* 0x000fea000383ffff */
.L_x_88:
[----:B------:R-:W-:-:S06]  /*51b0*/  UISETP.GE.AND UP0, UPT, UR22, 0x4, UPT ;  /* 0x000000041600788c */ /* 0x000fcc000bf06270 */
[----:B------:R-:W-:-:S13]  /*51c0*/  PLOP3.LUT P0, PT, PT, PT, UP0, 0x80, 0x8 ;  /* 0x000000000008781c */ /* 0x000fda0003f0f008 */
[----:B------:R-:W-:Y:S05]  /*51d0*/  @!P0 EXIT ;  /* 0x000000000000894d */ /* 0x000fea0003800000 */
[----:B------:R-:W-:Y:S01]  /*51e0*/  BAR.SYNC.DEFER_BLOCKING 0x6, 0xa0 ;  /* 0x0182800000007b1d */ /* 0x000fe20000010000 */
[C---:B------:R-:W-:Y:S02]  /*51f0*/  IMAD.SHL.U32 R4, R131.reuse, 0x40, RZ ;  /* 0x0000004083047824 */ /* 0x040fe400078e00ff */
[----:B------:R-:W-:Y:S02]  /*5200*/  HFMA2 R68, -RZ, RZ, 0, 0 ;  /* 0x00000000ff447431 */ /* 0x000fe400000001ff */
[C---:B------:R-:W-:Y:S01]  /*5210*/  IMAD.SHL.U32 R140, R131.reuse, 0x8, RZ ;  /* 0x00000008838c7824 */ /* 0x040fe200078e00ff */
[----:B------:R-:W-:Y:S01]  /*5220*/  CS2R R144, SRZ ;  /* 0x0000000000907805 */ /* 0x000fe2000001ff00 */
[C---:B------:R-:W-:Y:S01]  /*5230*/  IMAD.SHL.U32 R147, R131.reuse, 0x10, RZ ;  /* 0x0000001083937824 */ /* 0x040fe200078e00ff */
[----:B------:R-:W-:Y:S01]  /*5240*/  UMOV UR44, 0x400 ;  /* 0x00000400002c7882 */ /* 0x000fe20000000000 */
[----:B------:R-:W-:Y:S01]  /*5250*/  LOP3.LUT R5, R4, 0x180, RZ, 0xc0, !PT ;  /* 0x0000018004057812 */ /* 0x000fe200078ec0ff */
[----:B------:R-:W-:Y:S01]  /*5260*/  ULEA UR44, UR61, UR44, 0x18 ;  /* 0x0000002c3d2c7291 */ /* 0x000fe2000f8ec0ff */
[----:B------:R-:W1:Y:S01]  /*5270*/  LDC.64 R136, c[0x0][0x888] ;  /* 0x00022200ff887b82 */ /* 0x000e620000000a00 */
[----:B------:R-:W-:Y:S01]  /*5280*/  IMAD.U32 R69, R131, 0x10000, RZ ;  /* 0x0001000083457824 */ /* 0x000fe200078e00ff */
[----:B------:R-:W-:Y:S01]  /*5290*/  LOP3.LUT R140, R5, 0x30, R140, 0xf8, !PT ;  /* 0x00000030058c7812 */ /* 0x000fe200078ef88c */
[----:B------:R-:W-:Y:S01]  /*52a0*/  UIADD3 UR4, UPT, UPT, UR44, 0x2200, URZ ;  /* 0x000022002c047890 */ /* 0x000fe2000fffe0ff */
[----:B------:R-:W-:Y:S01]  /*52b0*/  LOP3.LUT R149, R147, 0x20, RZ, 0xc0, !PT ;  /* 0x0000002093957812 */ /* 0x000fe200078ec0ff */
[----:B------:R-:W-:Y:S01]  /*52c0*/  IMAD.MOV.U32 R146, RZ, RZ, RZ ;  /* 0x000000ffff927224 */ /* 0x000fe200078e00ff */
[----:B------:R-:W-:Y:S01]  /*52d0*/  LOP3.LUT R140, R140, 0x1e40, R4, 0xf8, !PT ;  /* 0x00001e408c8c7812 */ /* 0x000fe200078ef804 */
[----:B------:R-:W-:Y:S01]  /*52e0*/  IMAD.MOV.U32 R143, RZ, RZ, RZ ;  /* 0x000000ffff8f7224 */ /* 0x000fe200078e00ff */
[----:B------:R-:W2:Y:S01]  /*52f0*/  LDC.64 R138, c[0x0][0x890] ;  /* 0x00022400ff8a7b82 */ /* 0x000ea20000000a00 */
[----:B------:R-:W-:Y:S01]  /*5300*/  LOP3.LUT R69, R69, 0x600000, RZ, 0xc0, !PT ;  /* 0x0060000045457812 */ /* 0x000fe200078ec0ff */
[----:B------:R-:W3:Y:S01]  /*5310*/  LDCU UR53, c[0x0][0x370] ;  /* 0x00006e00ff3577ac */ /* 0x000ee20008000800 */
[----:B------:R-:W-:Y:S01]  /*5320*/  VIADD R148, R140, UR44 ;  /* 0x0000002c8c947c36 */ /* 0x000fe20008000000 */
[----:B------:R-:W-:-:S02]  /*5330*/  LOP3.LUT R147, R147, 0x40, RZ, 0xc0, !PT ;  /* 0x0000004093937812 */ /* 0x000fc400078ec0ff */
[----:B------:R-:W-:Y:S01]  /*5340*/  MOV R150, UR4 ;  /* 0x0000000400967c02 */ /* 0x000fe20008000f00 */
[----:B------:R-:W4:Y:S01]  /*5350*/  LDS R0, [UR44+0x1e0] ;  /* 0x0001e02cff007984 */ /* 0x000f220008000800 */
[----:B------:R-:W1:Y:S01]  /*5360*/  LDC.64 R134, c[0x0][0x8b0] ;  /* 0x00022c00ff867b82 */ /* 0x000e620000000a00 */
[--C-:B------:R-:W-:Y:S01]  /*5370*/  IADD3 R149, PT, PT, -R149, 0x200, R148.reuse ;  /* 0x0000020095957810 */ /* 0x100fe20007ffe194 */
[----:B------:R-:W1:Y:S01]  /*5380*/  LDCU.64 UR62, c[0x0][0x348] ;  /* 0x00006900ff3e77ac */ /* 0x000e620008000a00 */
[----:B------:R-:W-:-:S03]  /*5390*/  IADD3 R148, PT, PT, -R147, 0x200, R148 ;  /* 0x0000020093947810 */ /* 0x000fc60007ffe194 */
[----:B------:R-:W-:Y:S01]  /*53a0*/  IMAD.IADD R147, R149, 0x1, -R147 ;  /* 0x0000000195937824 */ /* 0x000fe200078e0a93 */
[----:B------:R-:W1:Y:S01]  /*53b0*/  LDCU UR41, c[0x0][0xb0c] ;  /* 0x00016180ff2977ac */ /* 0x000e620008000800 */
[----:B------:R-:W1:Y:S01]  /*53c0*/  LDC.64 R132, c[0x0][0x8a8] ;  /* 0x00022a00ff847b82 */ /* 0x000e620000000a00 */
[----:B------:R-:W1:Y:S01]  /*53d0*/  LDCU UR39, c[0x0][0xb30] ;  /* 0x00016600ff2777ac */ /* 0x000e620008000800 */
[----:B------:R-:W1:Y:S01]  /*53e0*/  LDCU.64 UR56, c[0x0][0x888] ;  /* 0x00011100ff3877ac */ /* 0x000e620008000a00 */
[----:B------:R-:W1:Y:S01]  /*53f0*/  LDCU.64 UR42, c[0x0][0xb28] ;  /* 0x00016500ff2a77ac */ /* 0x000e620008000a00 */
[----:B------:R-:W1:Y:S01]  /*5400*/  LDCU.128 UR48, c[0x0][0xb10] ;  /* 0x00016200ff3077ac */ /* 0x000e620008000c00 */
[----:B------:R-:W1:Y:S01]  /*5410*/  LDCU UR52, c[0x0][0x374] ;  /* 0x00006e80ff3477ac */ /* 0x000e620008000800 */
[----:B------:R-:W-:Y:S01]  /*5420*/  UIADD3 UR59, UPT, UPT, UR44, 0x200, URZ ;  /* 0x000002002c3b7890 */ /* 0x000fe2000fffe0ff */
[----:B---34-:R-:W-:-:S11]  /*5430*/  IMAD.IADD R69, R0, 0x1, R69 ;  /* 0x0000000100457824 */ /* 0x018fd600078e0245 */
.L_x_115:
[----:B------:R-:W-:Y:S02]  /*5440*/  LEA R3, R143, UR44, 0x3 ;  /* 0x0000002c8f037c11 */ /* 0x000fe4000f8e18ff */
[----:B------:R-:W-:Y:S02]  /*5450*/  SHF.L.U32 R0, R145, 0x1f, RZ ;  /* 0x0000001f91007819 */ /* 0x000fe400000006ff */
[----:B-1----:R-:W-:Y:S02]  /*5460*/  LEA R4, R143, UR44, 0x4 ;  /* 0x0000002c8f047c11 */ /* 0x002fe4000f8e20ff */
[----:B------:R-:W3:Y:S02]  /*5470*/  SYNCS.PHASECHK.TRANS64.TRYWAIT P0, [R3+URZ+0x130], R0 ;  /* 0x00013000030075a7 */ /* 0x000ee400080011ff */
[----:B--23--:R-:W-:Y:S05]  /*5480*/  @!P0 BRA `(.L_x_98) ;  /* 0x0000002c00f08947 */ /* 0x00cfea0003800000 */
.L_x_173:
[----:B------:R-:W4:Y:S01]  /*5490*/  LDS.128 R4, [R4+0x1c0] ;  /* 0x0001c00004047984 */ /* 0x000f220000000c00 */
[----:B------:R-:W-:Y:S01]  /*54a0*/  UISETP.GE.AND UP0, UPT, UR40, 0x1, UPT ;  /* 0x000000012800788c */ /* 0x000fe2000bf06270 */
[----:B------:R-:W-:Y:S01]  /*54b0*/  @!PT LDS RZ, [RZ] ;  /* 0x00000000fffff984 */ /* 0x000fe20000000800 */
[----:B------:R-:W-:Y:S01]  /*54c0*/  @!PT LDS RZ, [RZ] ;  /* 0x00000000fffff984 */ /* 0x000fe20000000800 */
[----:B------:R-:W-:Y:S01]  /*54d0*/  @!PT LDS RZ, [RZ] ;  /* 0x00000000fffff984 */ /* 0x000fe20000000800 */
[----:B------:R-:W-:Y:S01]  /*54e0*/  @!PT LDS RZ, [RZ] ;  /* 0x00000000fffff984 */ /* 0x000fe20000000800 */
[----:B------:R1:W-:Y:S06]  /*54f0*/  MEMBAR.ALL.CTA ;  /* 0x0000000000007992 */ /* 0x0003ec0000008000 */
[----:B-1----:R-:W1:Y:S01]  /*5500*/  FENCE.VIEW.ASYNC.S ;  /* 0x00000000000073c6 */ /* 0x002e620000000000 */
[----:B----4-:R-:W-:Y:S11]  /*5510*/  LOP3.LUT P0, RZ, R6, 0x1, RZ, 0xc0, !PT ;  /* 0x0000000106ff7812 */ /* 0x010ff6000780c0ff */
[----:B------:R-:W-:Y:S02]  /*5520*/  @!UPT UIADD3 URZ, UPT, UPT, URZ, URZ, URZ ;  /* 0x000000fffffff290 */ /* 0x000fe4000fffe0ff */
[----:B-1----:R-:W-:Y:S01]  /*5530*/  VOTEU.ANY UP1, P0 ;  /* 0x0000000000ff7886 */ /* 0x002fe20000020100 */
[----:B------:R-:W-:Y:S01]  /*5540*/  PLOP3.LUT P0, PT, PT, PT, UP1, 0x80, 0x8 ;  /* 0x000000000008781c */ /* 0x000fe20003f0f018 */
[----:B------:R-:W-:Y:S11]  /*5550*/  UP2UR UR47, UPR, URZ, 0x2 ;  /* 0x00000002ff2f7883 */ /* 0x000ff60008000000 */
[----:B------:R-:W-:Y:S01]  /*5560*/  @!UPT UIADD3 URZ, UPT, UPT, URZ, URZ, URZ ;  /* 0x000000fffffff290 */ /* 0x000fe2000fffe0ff */
[----:B---3--:R-:W-:Y:S02]  /*5570*/  @P0 SHF.R.U32.HI R0, RZ, 0x10, R5 ;  /* 0x00000010ff000819 */ /* 0x008fe40000011605 */
        /* <DEDUP_REMOVED lines=12> */
[----:B------:R-:W3:Y:S01]  /*5640*/  LDCU UR12, c[0x0][0xb20] ;  /* 0x00016400ff0c77ac */ /* 0x000ee20008000800 */
[----:B------:R-:W-:Y:S02]  /*5650*/  UIMAD.WIDE.U32 UR4, UR52, UR51, URZ ;  /* 0x00000033340472a5 */ /* 0x000fe4000f8e00ff */
[----:B------:R-:W-:Y:S02]  /*5660*/  UIMAD.WIDE.U32 UR6, UR53, UR48, URZ ;  /* 0x00000030350672a5 */ /* 0x000fe4000f8e00ff */
[----:B------:R-:W-:Y:S02]  /*5670*/  UISETP.NE.AND UP0, UPT, UR50, 0x1, UPT ;  /* 0x000000013200788c */ /* 0x000fe4000bf05270 */
[----:B------:R-:W-:Y:S02]  /*5680*/  UIMAD.WIDE.U32 UR8, UR37, UR51, URZ ;  /* 0x00000033250872a5 */ /* 0x000fe4000f8e00ff */
[----:B------:R-:W-:Y:S02]  /*5690*/  UIMAD.WIDE.U32 UR10, UR38, UR48, URZ ;  /* 0x00000030260a72a5 */ /* 0x000fe4000f8e00ff */
[----:B------:R-:W-:Y:S02]  /*56a0*/  UISETP.NE.AND UP1, UPT, UR41, 0x1, UPT ;  /* 0x000000012900788c */ /* 0x000fe4000bf25270 */
[----:B------:R-:W-:Y:S01]  /*56b0*/  UISETP.NE.AND UP2, UPT, UR40, 0x1, UPT ;  /* 0x000000012800788c */ /* 0x000fe2000bf45270 */
[----:B------:R-:W-:Y:S02]  /*56c0*/  UMOV UR4, UR5 ;  /* 0x0000000500047c82 */ /* 0x000fe40008000000 */
[----:B---3--:R-:W-:Y:S03]  /*56d0*/  USHF.R.U32.HI UR5, URZ, UR12, UR4 ;  /* 0x0000000cff057299 */ /* 0x008fe60008011604 */
[----:B------:R-:W-:Y:S02]  /*56e0*/  UMOV UR4, UR7 ;  /* 0x0000000700047c82 */ /* 0x000fe40008000000 */
[----:B------:R-:W-:Y:S02]  /*56f0*/  USHF.R.U32.HI UR7, URZ, UR49, UR4 ;  /* 0x00000031ff077299 */ /* 0x000fe40008011604 */
[----:B------:R-:W-:Y:S02]  /*5700*/  USEL UR4, UR52, UR5, !UP0 ;  /* 0x0000000534047287 */ /* 0x000fe4000c000000 */
[----:B------:R-:W-:Y:S01]  /*5710*/  USEL UR7, UR53, UR7, !UP1 ;  /* 0x0000000735077287 */ /* 0x000fe2000c800000 */
[----:B------:R-:W-:Y:S01]  /*5720*/  UMOV UR5, UR9 ;  /* 0x0000000900057c82 */ /* 0x000fe20008000000 */
[----:B------:R-:W-:Y:S02]  /*5730*/  UIMAD.WIDE.U32 UR8, UR4, UR42, URZ ;  /* 0x0000002a040872a5 */ /* 0x000fe4000f8e00ff */
[----:B------:R-:W-:Y:S03]  /*5740*/  USHF.R.U32.HI UR6, URZ, UR12, UR5 ;  /* 0x0000000cff067299 */ /* 0x000fe60008011605 */
[----:B------:R-:W-:Y:S01]  /*5750*/  UMOV UR5, UR11 ;  /* 0x0000000b00057c82 */ /* 0x000fe20008000000 */
[----:B------:R-:W-:Y:S02]  /*5760*/  UIMAD.WIDE.U32 UR10, UR7, UR42, URZ ;  /* 0x0000002a070a72a5 */ /* 0x000fe4000f8e00ff */
[----:B------:R-:W-:Y:S02]  /*5770*/  USHF.R.U32.HI UR12, URZ, UR49, UR5 ;  /* 0x00000031ff0c7299 */ /* 0x000fe40008011605 */
[----:B------:R-:W-:Y:S01]  /*5780*/  USEL UR6, UR37, UR6, !UP0 ;  /* 0x0000000625067287 */ /* 0x000fe2000c000000 */
[----:B------:R-:W-:Y:S02]  /*5790*/  UMOV UR5, UR9 ;  /* 0x0000000900057c82 */ /* 0x000fe40008000000 */
[----:B------:R-:W-:Y:S01]  /*57a0*/  UMOV UR10, UR11 ;  /* 0x0000000b000a7c82 */ /* 0x000fe20008000000 */
[----:B------:R-:W-:Y:S02]  /*57b0*/  @UP2 USHF.R.U32.HI UR4, URZ, UR43, UR5 ;  /* 0x0000002bff042299 */ /* 0x000fe40008011605 */
[----:B------:R-:W-:Y:S02]  /*57c0*/  @UP2 USHF.R.U32.HI UR7, URZ, UR43, UR10 ;  /* 0x0000002bff072299 */ /* 0x000fe4000801160a */
[----:B------:R-:W-:Y:S02]  /*57d0*/  UIMAD UR4, UR40, UR4, URZ ;  /* 0x00000004280472a4 */ /* 0x000fe4000f8e02ff */
[----:B------:R-:W-:Y:S02]  /*57e0*/  UIMAD.WIDE.U32 UR10, UR6, UR42, URZ ;  /* 0x0000002a060a72a5 */ /* 0x000fe4000f8e00ff */
[----:B------:R-:W-:Y:S02]  /*57f0*/  USEL UR5, UR38, UR12, !UP1 ;  /* 0x0000000c26057287 */ /* 0x000fe4000c800000 */
[----:B------:R-:W-:Y:S02]  /*5800*/  UIMAD UR8, UR40, UR7, URZ ;  /* 0x00000007280872a4 */ /* 0x000fe4000f8e02ff */
[----:B------:R-:W-:Y:S03]  /*5810*/  UISETP.GE.AND UP0, UPT, UR6, UR4, UPT ;  /* 0x000000040600728c */ /* 0x000fe6000bf06270 */
[----:B------:R-:W-:Y:S01]  /*5820*/  UMOV UR4, UR11 ;  /* 0x0000000b00047c82 */ /* 0x000fe20008000000 */
[----:B------:R-:W-:Y:S02]  /*5830*/  UISETP.GE.OR UP0, UPT, UR5, UR8, UP0 ;  /* 0x000000080500728c */ /* 0x000fe40008706670 */
[----:B------:R-:W-:Y:S02]  /*5840*/  USHF.R.U32.HI UR4, URZ, UR43, UR4 ;  /* 0x0000002bff047299 */ /* 0x000fe40008011604 */
[----:B------:R-:W-:Y:S02]  /*5850*/  UIMAD.WIDE.U32 UR8, UR5, UR42, URZ ;  /* 0x0000002a050872a5 */ /* 0x000fe4000f8e00ff */
[----:B------:R-:W-:Y:S02]  /*5860*/  USEL UR11, UR6, UR4, !UP2 ;  /* 0x00000004060b7287 */ /* 0x000fe4000d000000 */
[----:B------:R-:W-:Y:S02]  /*5870*/  UIADD3 UR8, UPT, UPT, -UR5, URZ, URZ ;  /* 0x000000ff05087290 */ /* 0x000fe4000fffe1ff */
[----:B------:R-:W-:Y:S01]  /*5880*/  UIADD3 UR10, UPT, UPT, -UR11, URZ, URZ ;  /* 0x000000ff0b0a7290 */ /* 0x000fe2000fffe1ff */
[----:B------:R-:W-:Y:S01]  /*5890*/  @!UP0 UMOV UR4, UR9 ;  /* 0x0000000900048c82 */ /* 0x000fe20008000000 */
[----:B------:R-:W-:Y:S02]  /*58a0*/  UIADD3 UR9, UPT, UPT, -UR6, URZ, URZ ;  /* 0x000000ff06097290 */ /* 0x000fe4000fffe1ff */
[----:B------:R-:W-:Y:S02]  /*58b0*/  @!UP0 USHF.R.U32.HI UR4, URZ, UR43, UR4 ;  /* 0x0000002bff048299 */ /* 0x000fe40008011604 */
[----:B------:R-:W-:Y:S02]  /*58c0*/  UIMAD UR10, UR40, UR10, UR6 ;  /* 0x0000000a280a72a4 */ /* 0x000fe4000f8e0206 */
[----:B------:R-:W-:Y:S04]  /*58d0*/  @!UP0 USEL UR4, UR5, UR4, !UP2 ;  /* 0x0000000405048287 */ /* 0x000fe8000d000000 */
[----:B------:R-:W-:Y:S02]  /*58e0*/  @!UP0 UIMAD UR10, UR7, UR10, UR4 ;  /* 0x0000000a070a82a4 */ /* 0x000fe4000f8e0204 */
[----:B------:R-:W-:Y:S02]  /*58f0*/  @!UP0 UIADD3 UR11, UPT, UPT, UR11, -UR4, URZ ;  /* 0x800000040b0b8290 */ /* 0x000fe4000fffe0ff */
[----:B------:R-:W-:Y:S02]  /*5900*/  UIMAD UR7, UR41, UR8, UR38 ;  /* 0x00000008290772a4 */ /* 0x000fe4000f8e0226 */
[----:B------:R-:W-:Y:S02]  /*5910*/  @!UP0 UIMAD UR6, UR11, UR40, UR5 ;  /* 0x000000280b0682a4 */ /* 0x000fe4000f8e0205 */
[----:B------:R-:W-:Y:S01]  /*5920*/  UIMAD UR4, UR50, UR9, UR37 ;  /* 0x00000009320472a4 */ /* 0x000fe2000f8e0225 */
[----:B------:R-:W-:Y:S02]  /*5930*/  @!UP0 UMOV UR5, UR10 ;  /* 0x0000000a00058c82 */ /* 0x000fe40008000000 */
[----:B------:R-:W-:Y:S02]  /*5940*/  UIMAD UR38, UR5, UR41, UR7 ;  /* 0x00000029052672a4 */ /* 0x000fe4000f8e0207 */
[----:B------:R-:W-:Y:S11]  /*5950*/  UIMAD UR37, UR6, UR50, UR4 ;  /* 0x00000032062572a4 */ /* 0x000ff6000f8e0204 */
[----:B------:R-:W-:Y:S01]  /*5960*/  @!UPT UIADD3 URZ, UPT, UPT, URZ, URZ, URZ ;  /* 0x000000fffffff290 */ /* 0x000fe2000fffe0ff */
.L_x_99:
[----:B------:R-:W-:Y:S01]  /*5970*/  UISETP.NE.AND UP0, UPT, UR39, 0x1, UPT ;  /* 0x000000012700788c */ /* 0x000fe2000bf05270 */
[----:B------:R-:W-:Y:S10]  /*5980*/  IADD3 R143, PT, PT, R143, 0x1, RZ ;  /* 0x000000018f8f7810 */ /* 0x000ff40007ffe0ff */
[----:B------:R-:W3:Y:S01]  /*5990*/  @!UP0 LDCU.128 UR12, c[0x0][0xb10] ;  /* 0x00016200ff0c87ac */ /* 0x000ee20008000c00 */
[----:B------:R-:W4:Y:S01]  /*59a0*/  @!UP0 LDCU UR5, c[0x0][0xb0c] ;  /* 0x00016180ff0587ac */ /* 0x000f220008000800 */
[----:B------:R-:W2:Y:S01]  /*59b0*/  @!UP0 LDCU UR10, c[0x0][0xb20] ;  /* 0x00016400ff0a87ac */ /* 0x000ea20008000800 */
[----:B---3--:R-:W-:Y:S02]  /*59c0*/  UIMAD.WIDE.U32 UR8, UR38, UR12, URZ ;  /* 0x0000000c260872a5 */ /* 0x008fe4000f8e00ff */
[----:B------:R-:W-:Y:S02]  /*59d0*/  UIMAD.WIDE.U32 UR6, UR37, UR15, URZ ;  /* 0x0000000f250672a5 */ /* 0x000fe4000f8e00ff */
[----:B------:R-:W-:Y:S03]  /*59e0*/  @!UP0 UISETP.NE.AND UP1, UPT, UR14, 0x1, UPT ;  /* 0x000000010e00888c */ /* 0x000fe6000bf25270 */
[----:B------:R-:W-:Y:S01]  /*59f0*/  @!UP0 UMOV UR4, UR9 ;  /* 0x0000000900048c82 */ /* 0x000fe20008000000 */
[----:B----4-:R-:W-:Y:S02]  /*5a00*/  @!UP0 UISETP.NE.AND UP2, UPT, UR5, 0x1, UPT ;  /* 0x000000010500888c */ /* 0x010fe4000bf45270 */
[----:B------:R-:W-:Y:S01]  /*5a10*/  @!UP0 USHF.R.U32.HI UR4, URZ, UR13, UR4 ;  /* 0x0000000dff048299 */ /* 0x000fe20008011604 */
[----:B------:R-:W-:Y:S02]  /*5a20*/  @!UP0 UMOV UR6, UR7 ;  /* 0x0000000700068c82 */ /* 0x000fe40008000000 */
[----:B--2---:R-:W-:Y:S02]  /*5a30*/  @!UP0 USHF.R.U32.HI UR6, URZ, UR10, UR6 ;  /* 0x0000000aff068299 */ /* 0x004fe40008011606 */
[----:B------:R-:W-:Y:S02]  /*5a40*/  @!UP0 USEL UR7, UR38, UR4, !UP2 ;  /* 0x0000000426078287 */ /* 0x000fe4000d000000 */
[----:B------:R-:W-:Y:S04]  /*5a50*/  @!UP0 USEL UR6, UR37, UR6, !UP1 ;  /* 0x0000000625068287 */ /* 0x000fe8000c800000 */
[----:B------:R-:W-:Y:S02]  /*5a60*/  @!UP0 UIADD3 UR4, UPT, UPT, -UR7, UR6, URZ ;  /* 0x0000000607048290 */ /* 0x000fe4000fffe1ff */
[----:B------:R-:W-:Y:S02]  /*5a70*/  @!UP0 UIADD3 UR6, UPT, UPT, UR7, -UR6, URZ ;  /* 0x8000000607068290 */ /* 0x000fe4000fffe0ff */
[----:B------:R-:W-:Y:S02]  /*5a80*/  @!UP0 UIMAD UR38, UR4, UR5, UR38 ;  /* 0x00000005042682a4 */ /* 0x000fe4000f8e0226 */
[----:B------:R-:W-:Y:S02]  /*5a90*/  @!UP0 UIMAD UR37, UR6, UR14, UR37 ;  /* 0x0000000e062582a4 */ /* 0x000fe4000f8e0225 */
[----:B------:R-:W-:Y:S09]  /*5aa0*/  ULOP3.LUT UP0, URZ, UR59, 0x1b0, URZ, 0xc0, !UPT ;  /* 0x000001b03bff7892 */ /* 0x000ff2000f80c0ff */
[----:B------:R-:W-:Y:S05]  /*5ab0*/  BRA.U !UP0, `(.L_x_100) ;  /* 0x0000000108407547 */ /* 0x000fea000b800000 */
[----:B------:R-:W2:Y:S01]  /*5ac0*/  LDCU.64 UR8, c[0x4][0x80] ;  /* 0x01001000ff0877ac */ /* 0x000ea20008000a00 */
[----:B------:R-:W-:Y:S01]  /*5ad0*/  MOV R3, 0x0 ;  /* 0x0000000000037802 */ /* 0x000fe20000000f00 */
[----:B------:R-:W-:Y:S02]  /*5ae0*/  HFMA2 R12, -RZ, RZ, 0, 5.9604644775390625e-08 ;  /* 0x00000001ff0c7431 */ /* 0x000fe400000001ff */
[----:B------:R-:W-:Y:S02]  /*5af0*/  IMAD.MOV.U32 R8, RZ, RZ, 0x70 ;  /* 0x00000070ff087424 */ /* 0x000fe400078e00ff */
[----:B------:R-:W-:Y:S01]  /*5b00*/  IMAD.MOV.U32 R13, RZ, RZ, RZ ;  /* 0x000000ffff0d7224 */ /* 0x000fe200078e00ff */
[----:B------:R-:W3:Y:S01]  /*5b10*/  LDCU.64 UR6, c[0x4][0x88] ;  /* 0x01001100ff0677ac */ /* 0x000ee20008000a00 */
[----:B------:R-:W4:Y:S01]  /*5b20*/  LDC.64 R2, c[0x4][R3] ;  /* 0x0100000003027b82 */ /* 0x000f220000000a00 */
[----:B------:R-:W1:Y:S01]  /*5b30*/  LDCU.64 UR4, c[0x4][0x8] ;  /* 0x01000100ff0477ac */ /* 0x000e620008000a00 */
[----:B--2---:R-:W-:Y:S01]  /*5b40*/  MOV R5, UR9 ;  /* 0x0000000900057c02 */ /* 0x004fe20008000f00 */
[----:B------:R-:W-:Y:S01]  /*5b50*/  IMAD.U32 R4, RZ, RZ, UR8 ;  /* 0x00000008ff047e24 */ /* 0x000fe2000f8e00ff */
[----:B---3--:R-:W-:Y:S01]  /*5b60*/  MOV R7, UR7 ;  /* 0x0000000700077c02 */ /* 0x008fe20008000f00 */
[----:B------:R-:W-:Y:S01]  /*5b70*/  IMAD.U32 R6, RZ, RZ, UR6 ;  /* 0x00000006ff067e24 */ /* 0x000fe2000f8e00ff */
[----:B-1----:R-:W-:Y:S01]  /*5b80*/  MOV R11, UR5 ;  /* 0x00000005000b7c02 */ /* 0x002fe20008000f00 */
[----:B------:R-:W-:Y:S02]  /*5b90*/  IMAD.U32 R10, RZ, RZ, UR4 ;  /* 0x00000004ff0a7e24 */ /* 0x000fe4000f8e00ff */
[----:B------:R-:W-:Y:S07]  /*5ba0*/  LEPC R20, `(.L_x_100) ;  /* 0x000000001014794e */ /* 0x000fee0000000000 */
[----:B----45:R-:W-:Y:S05]  /*5bb0*/  CALL.ABS.NOINC R2 ;  /* 0x0000000002007343 */ /* 0x030fea0003c00000 */
.L_x_100:
[----:B------:R-:W-:Y:S01]  /*5bc0*/  LOP3.LUT P0, RZ, R150, 0x1b0, RZ, 0xc0, !PT ;  /* 0x000001b096ff7812 */ /* 0x000fe2000780c0ff */
[----:B------:R-:W-:Y:S11]  /*5bd0*/  BSSY.RECONVERGENT B6, `(.L_x_101) ;  /* 0x0000013000067945 */ /* 0x000ff60003800200 */
[----:B------:R-:W-:Y:S01]  /*5be0*/  @!UPT UIADD3 URZ, UPT, UPT, URZ, URZ, URZ ;  /* 0x000000fffffff290 */ /* 0x000fe2000fffe0ff */
[----:B------:R-:W-:Y:S05]  /*5bf0*/  @!P0 BRA `(.L_x_102) ;  /* 0x0000000000408947 */ /* 0x000fea0003800000 */
        /* <DEDUP_REMOVED lines=16> */
.L_x_102:
[----:B------:R-:W-:Y:S05]  /*5d00*/  BSYNC.RECONVERGENT B6 ;  /* 0x0000000000067941 */ /* 0x000fea0003800200 */
.L_x_101:
[----:B------:R-:W-:Y:S01]  /*5d10*/  ISETP.NE.U32.AND P3, PT, R138, RZ, PT ;  /* 0x000000ff8a00720c */ /* 0x000fe20003f65070 */
[----:B------:R-:W-:Y:S01]  /*5d20*/  UISETP.NE.AND UP1, UPT, UR60, URZ, UPT ;  /* 0x000000ff3c00728c */ /* 0x000fe2000bf25270 */
[----:B------:R-:W-:Y:S02]  /*5d30*/  ISETP.NE.U32.AND P4, PT, R134, RZ, PT ;  /* 0x000000ff8600720c */ /* 0x000fe40003f85070 */
[----:B------:R-:W-:Y:S02]  /*5d40*/  ISETP.NE.AND.EX P3, PT, R139, RZ, PT, P3 ;  /* 0x000000ff8b00720c */ /* 0x000fe40003f65330 */
[----:B------:R-:W-:Y:S02]  /*5d50*/  PLOP3.LUT P1, PT, PT, PT, PT, 0x8, 0x80 ;  /* 0x000000000080781c */ /* 0x000fe40003f2e170 */
[----:B------:R-:W-:Y:S02]  /*5d60*/  PLOP3.LUT P0, PT, PT, PT, UP1, 0x80, 0x8 ;  /* 0x000000000008781c */ /* 0x000fe40003f0f018 */
[----:B------:R-:W-:Y:S02]  /*5d70*/  ISETP.NE.AND.EX P4, PT, R135, RZ, PT, P4 ;  /* 0x000000ff8700720c */ /* 0x000fe40003f85340 */
[----:B------:R-:W2:Y:S09]  /*5d80*/  @UP1 LDCU.64 UR4, c[0x0][0x888] ;  /* 0x00011100ff0417ac */ /* 0x000eb20008000a00 */
[----:B------:R-:W-:Y:S01]  /*5d90*/  @P0 PLOP3.LUT P1, PT, P3, PT, PT, 0x80, 0x8 ;  /* 0x000000000008081c */ /* 0x000fe20001f2f070 */
[----:B--2---:R-:W-:Y:S04]  /*5da0*/  @UP1 UISETP.NE.U32.AND UP0, UPT, UR4, URZ, UPT ;  /* 0x000000ff0400128c */ /* 0x004fe8000bf05070 */
[----:B------:R-:W-:Y:S04]  /*5db0*/  @UP1 UISETP.NE.AND.EX UP0, UPT, UR5, URZ, UPT, UP0 ;  /* 0x000000ff0500128c */ /* 0x000fe8000bf05300 */
[----:B------:R-:W-:Y:S01]  /*5dc0*/  @UP1 USEL UR4, URZ, 0xffffffff, UP0 ;  /* 0xffffffffff041887 */ /* 0x000fe20008000000 */
[----:B------:R-:W-:Y:S11]  /*5dd0*/  @!P3 BRA `(.L_x_103) ;  /* 0x000000000030b947 */ /* 0x000ff60003800000 */
        /* <DEDUP_REMOVED lines=12> */
.L_x_103:
[----:B------:R-:W-:Y:S05]  /*5ea0*/  @!P4 BRA `(.L_x_104) ;  /* 0x000000000024c947 */ /* 0x000fea0003800000 */
[----:B------:R-:W-:Y:S01]  /*5eb0*/  ISETP.NE.U32.AND P2, PT, R132, RZ, PT ;  /* 0x000000ff8400720c */ /* 0x000fe20003f45070 */
[----:B------:R-:W2:Y:S03]  /*5ec0*/  LDCU.64 UR6, c[0x0][0x358] ;  /* 0x00006b00ff0677ac */ /* 0x000ea60008000a00 */
[----:B------:R-:W-:Y:S11]  /*5ed0*/  ISETP.NE.AND.EX P2, PT, R133, RZ, PT, P2 ;  /* 0x000000ff8500720c */ /* 0x000ff60003f45320 */
[----:B------:R-:W-:Y:S02]  /*5ee0*/  @!UPT UIADD3 URZ, UPT, UPT, URZ, URZ, URZ ;  /* 0x000000fffffff290 */ /* 0x000fe4000fffe0ff */
[----:B------:R-:W4:Y:S01]  /*5ef0*/  @P2 LDC.64 R2, c[0x0][0x8a8] ;  /* 0x00022a00ff022b82 */ /* 0x000f220000000a00 */
[----:B-1----:R-:W-:Y:S04]  /*5f00*/  @P2 IMAD R0, R134, UR36, RZ ;  /* 0x0000002486002c24 */ /* 0x002fe8000f8e02ff */
[----:B----4-:R-:W-:Y:S05]  /*5f10*/  @P2 IMAD.WIDE R2, R0, 0x4, R2 ;  /* 0x0000000400022825 */ /* 0x010fea00078e0202 */
[----:B--2--5:R2:W5:Y:S02]  /*5f20*/  @P2 LDG.E R70, desc[UR6][R2.64] ;  /* 0x0000000602462981 */ /* 0x024564000c1e1900 */
[----:B--2---:R-:W4:Y:S02]  /*5f30*/  @!P2 LDC R70, c[0x0][0x8a0] ;  /* 0x00022800ff46ab82 */ /* 0x004f240000000800 */
.L_x_104:
[----:B---3-5:R-:W-:Y:S01]  /*5f40*/  @P0 FSETP.NEU.AND P4, PT, R71, RZ, PT ;  /* 0x000000ff4700020b */ /* 0x028fe20003f8d000 */
[----:B-1----:R-:W-:Y:S01]  /*5f50*/  IMAD.U32 R0, RZ, RZ, UR4 ;  /* 0x00000004ff007e24 */ /* 0x002fe2000f8e00ff */
[----:B------:R-:W-:Y:S01]  /*5f60*/  @P0 LOP3.LUT P2, RZ, R141, 0xff, RZ, 0xc0, !PT ;  /* 0x000000ff8dff0812 */ /* 0x000fe2000784c0ff */
[----:B------:R-:W-:Y:S01]  /*5f70*/  BSSY B1, `(.L_x_105) ;  /* 0x000003d000017945 */ /* 0x000fe20003800000 */
[----:B------:R-:W-:Y:S02]  /*5f80*/  @P0 SEL R2, RZ, 0xffffffff, P4 ;  /* 0xffffffffff020807 */ /* 0x000fe40002000000 */
[----:B------:R-:W-:Y:S02]  /*5f90*/  CS2R R18, SRZ ;  /* 0x0000000000127805 */ /* 0x000fe4000001ff00 */
[----:B------:R-:W-:Y:S02]  /*5fa0*/  LEA R22, R68, UR44, 0x3 ;  /* 0x0000002c44167c11 */ /* 0x000fe4000f8e18ff */
[----:B------:R-:W-:Y:S02]  /*5fb0*/  CS2R R16, SRZ ;  /* 0x0000000000107805 */ /* 0x000fe4000001ff00 */
[----:B------:R-:W-:Y:S02]  /*5fc0*/  @P1 SEL R2, R0, R2, !P2 ;  /* 0x0000000200021207 */ /* 0x000fe40005000000 */
[----:B------:R-:W-:Y:S02]  /*5fd0*/  CS2R R26, SRZ ;  /* 0x00000000001a7805 */ /* 0x000fe4000001ff00 */
[----:B------:R-:W-:Y:S02]  /*5fe0*/  SHF.L.U32 R4, R146, 0x1f, RZ ;  /* 0x0000001f92047819 */ /* 0x000fe400000006ff */
[----:B------:R-:W-:Y:S02]  /*5ff0*/  CS2R R24, SRZ ;  /* 0x0000000000187805 */ /* 0x000fe4000001ff00 */
[----:B------:R-:W-:Y:S02]  /*6000*/  @P0 LOP3.LUT R2, R2, 0x1, RZ, 0xc0, !PT ;  /* 0x0000000102020812 */ /* 0x000fe400078ec0ff */
[----:B------:R-:W-:Y:S02]  /*6010*/  CS2R R30, SRZ ;  /* 0x00000000001e7805 */ /* 0x000fe4000001ff00 */
[----:B------:R-:W-:Y:S02]  /*6020*/  PLOP3.LUT P5, PT, PT, PT, PT, 0x8, 0x80 ;  /* 0x000000000080781c */ /* 0x000fe40003fae170 */
[----:B------:R-:W-:Y:S02]  /*6030*/  CS2R R28, SRZ ;  /* 0x00000000001c7805 */ /* 0x000fe4000001ff00 */
[----:B------:R-:W-:Y:S01]  /*6040*/  ISETP.NE.U32.OR P1, PT, R2, 0x1, !P0 ;  /* 0x000000010200780c */ /* 0x000fe20004725470 */
[----:B------:R-:W-:Y:S01]  /*6050*/  IMAD R2, R68, 0x40, R69 ;  /* 0x0000004044027824 */ /* 0x000fe200078e0245 */
[----:B------:R-:W-:Y:S02]  /*6060*/  CS2R R34, SRZ ;  /* 0x0000000000227805 */ /* 0x000fe4000001ff00 */
[----:B------:R-:W-:Y:S09]  /*6070*/  CS2R R32, SRZ ;  /* 0x0000000000207805 */ /* 0x000ff2000001ff00 */
[----:B------:R-:W-:Y:S04]  /*6080*/  @P1 SHF.L.U32 R0, R144, 0x1f, RZ ;  /* 0x0000001f90001819 */ /* 0x000fe800000006ff */
[----:B------:R-:W1:Y:S01]  /*6090*/  @P1 SYNCS.PHASECHK.TRANS64.TRYWAIT P0, [UR44+0x110], R0 ;  /* 0x00011000ff0015a7 */ /* 0x000e62000800112c */
[----:B------:R2:W3:Y:S01]  /*60a0*/  SYNCS.PHASECHK.TRANS64.TRYWAIT P4, [R22+URZ+0x150], R4 ;  /* 0x00015004160075a7 */ /* 0x0004e200080811ff */
[----:B-1----:R-:W-:Y:S01]  /*60b0*/  @P1 PLOP3.LUT P5, PT, P0, PT, PT, 0x8, 0x80 ;  /* 0x000000000080181c */ /* 0x002fe200007ae170 */
[----:B------:R-:W-:Y:S01]  /*60c0*/  @!UPT UIADD3 URZ, UPT, UPT, URZ, URZ, URZ ;  /* 0x000000fffffff290 */ /* 0x000fe2000fffe0ff */
[----:B--23--:R-:W-:Y:S11]  /*60d0*/  @!P1 BRA `(.L_x_106) ;  /* 0x0000000000989947 */ /* 0x00cff60003800000 */
[----:B------:R-:W-:Y:S01]  /*60e0*/  ISETP.NE.U32.AND P0, PT, RZ, UR56, PT ;  /* 0x00000038ff007c0c */ /* 0x000fe2000bf05070 */
[----:B------:R-:W-:Y:S01]  /*60f0*/  BSSY B0, `(.L_x_107) ;  /* 0x0000016000007945 */ /* 0x000fe20003800000 */
[----:B------:R-:W-:Y:S02]  /*6100*/  FSETP.NEU.AND P2, PT, R71, RZ, PT ;  /* 0x000000ff4700720b */ /* 0x000fe40003f4d000 */
[----:B------:R-:W-:Y:S02]  /*6110*/  CS2R R34, SRZ ;  /* 0x0000000000227805 */ /* 0x000fe4000001ff00 */
[----:B------:R-:W-:Y:S02]  /*6120*/  ISETP.NE.AND.EX P0, PT, RZ, UR57, PT, P0 ;  /* 0x00000039ff007c0c */ /* 0x000fe4000bf05300 */
[----:B------:R-:W-:Y:S02]  /*6130*/  CS2R R32, SRZ ;  /* 0x0000000000207805 */ /* 0x000fe4000001ff00 */
[----:B------:R-:W-:Y:S02]  /*6140*/  LOP3.LUT P1, RZ, R141, 0xff, RZ, 0xc0, !PT ;  /* 0x000000ff8dff7812 */ /* 0x000fe4000782c0ff */
[----:B------:R-:W-:Y:S02]  /*6150*/  CS2R R30, SRZ ;  /* 0x00000000001e7805 */ /* 0x000fe4000001ff00 */
[----:B------:R-:W-:Y:S02]  /*6160*/  SEL R0, RZ, 0xffffffff, P2 ;  /* 0xffffffffff007807 */ /* 0x000fe40001000000 */
[----:B------:R-:W-:Y:S02]  /*6170*/  CS2R R28, SRZ ;  /* 0x00000000001c7805 */ /* 0x000fe4000001ff00 */
[----:B------:R-:W-:Y:S02]  /*6180*/  SEL R3, RZ, 0xffffffff, P0 ;  /* 0xffffffffff037807 */ /* 0x000fe40000000000 */
[----:B------:R-:W-:Y:S02]  /*6190*/  CS2R R26, SRZ ;  /* 0x00000000001a7805 */ /* 0x000fe4000001ff00 */
[----:B------:R-:W-:Y:S02]  /*61a0*/  CS2R R24, SRZ ;  /* 0x0000000000187805 */ /* 0x000fe4000001ff00 */
[----:B------:R-:W-:Y:S02]  /*61b0*/  CS2R R18, SRZ ;  /* 0x0000000000127805 */ /* 0x000fe4000001ff00 */
[----:B------:R-:W-:Y:S02]  /*61c0*/  @P3 SEL R0, R3, R0, !P1 ;  /* 0x0000000003003207 */ /* 0x000fe40004800000 */
[----:B------:R-:W-:Y:S02]  /*61d0*/  CS2R R16, SRZ ;  /* 0x0000000000107805 */ /* 0x000fe4000001ff00 */
[----:B------:R-:W-:Y:S04]  /*61e0*/  LOP3.LUT R0, R0, 0x1, RZ, 0xc0, !PT ;  /* 0x0000000100007812 */ /* 0x000fe800078ec0ff */
[----:B------:R-:W-:Y:S01]  /*61f0*/  ISETP.NE.U32.AND P0, PT, R0, 0x1, PT ;  /* 0x000000010000780c */ /* 0x000fe20003f05070 */
[----:B------:R-:W-:Y:S01]  /*6200*/  @!UPT UIADD3 URZ, UPT, UPT, URZ, URZ, URZ ;  /* 0x000000fffffff290 */ /* 0x000fe2000fffe0ff */
[----:B------:R-:W-:Y:S11]  /*6210*/  @!P5 BRA `(.L_x_108) ;  /* 0x00000000000cd947 */ /* 0x000ff60003800000 */
[----:B------:R-:W-:Y:S04]  /*6220*/  SHF.L.U32 R3, R144, 0x1f, RZ ;  /* 0x0000001f90037819 */ /* 0x000fe800000006ff */
[----:B------:R-:W1:Y:S02]  /*6230*/  SYNCS.PHASECHK.TRANS64.TRYWAIT P1, [UR44+0x110], R3 ;  /* 0x00011003ff0075a7 */ /* 0x000e64000802112c */
[----:B-1----:R-:W-:Y:S05]  /*6240*/  @!P1 BRA `(.L_x_109) ;  /* 0x0000002000949947 */ /* 0x002fea0003800000 */
.L_x_108:
[----:B------:R-:W-:Y:S05]  /*6250*/  BSYNC B0 ;  /* 0x0000000000007941 */ /* 0x000fea0003800000 */
.L_x_107:
[----:B------:R2:W3:Y:S01]  /*6260*/  @P0 LDS.128 R32, [R140+UR44+0x200] ;  /* 0x0002002c8c200984 */ /* 0x0004e20008000c00 */
[----:B------:R-:W-:Y:S01]  /*6270*/  UIADD3 UR4, UPT, UPT, UR44, 0x118, URZ ;  /* 0x000001182c047890 */ /* 0x000fe2000fffe0ff */
[----:B------:R-:W-:Y:S02]  /*6280*/  LOP3.LUT R144, R144, 0x1, RZ, 0x3c, !PT ;  /* 0x0000000190907812 */ /* 0x000fe400078e3cff */
[----:B------:R2:W1:Y:S01]  /*6290*/  @P0 LDS.128 R28, [R149+0x10] ;  /* 0x00001000951c0984 */ /* 0x0004620000000c00 */
[----:B------:R-:W-:Y:S03]  /*62a0*/  UPRMT UR4, UR61, 0x654, UR4 ;  /* 0x000006543d047896 */ /* 0x000fe60008000004 */
[----:B------:R2:W1:Y:S04]  /*62b0*/  @P0 LDS.128 R24, [R148+0x20] ;  /* 0x0000200094180984 */ /* 0x0004680000000c00 */
[----:B------:R2:W1:Y:S01]  /*62c0*/  @P0 LDS.128 R16, [R147+0x30] ;  /* 0x0000300093100984 */ /* 0x0004620000000c00 */
[----:B------:R-:W-:Y:S01]  /*62d0*/  @!PT LDS RZ, [RZ] ;  /* 0x00000000fffff984 */ /* 0x000fe20000000800 */
[----:B------:R-:W-:Y:S01]  /*62e0*/  @!PT LDS RZ, [RZ] ;  /* 0x00000000fffff984 */ /* 0x000fe20000000800 */
[----:B------:R-:W-:Y:S01]  /*62f0*/  @!PT LDS RZ, [RZ] ;  /* 0x00000000fffff984 */ /* 0x000fe20000000800 */
[----:B------:R-:W-:Y:S01]  /*6300*/  @!PT LDS RZ, [RZ] ;  /* 0x00000000fffff984 */ /* 0x000fe20000000800 */
[----:B------:R5:W-:Y:S06]  /*6310*/  MEMBAR.ALL.CTA ;  /* 0x0000000000007992 */ /* 0x000bec0000008000 */
[----:B-----5:R-:W5:Y:S02]  /*6320*/  FENCE.VIEW.ASYNC.S ;  /* 0x00000000000073c6 */ /* 0x020f640000000000 */
[----:B-----5:R-:W-:Y:S01]  /*6330*/  SYNCS.ARRIVE.TRANS64.RED.A1T0 RZ, [UR4], RZ ;  /* 0x000000ffffff79a7 */ /* 0x020fe20008100404 */
.L_x_106:
[----:B------:R-:W-:Y:S05]  /*6340*/  BSYNC B1 ;  /* 0x0000000000017941 */ /* 0x000fea0003800000 */
.L_x_105:
[----:B-1----:R-:W-:Y:S04]  /*6350*/  SHF.R.U32.HI R0, RZ, 0x15, R2 ;  /* 0x00000015ff007819 */ /* 0x002fe80000011602 */
[----:B------:R-:W-:Y:S01]  /*6360*/  LOP3.LUT P0, RZ, R0, 0x3, R142, 0x48, !PT ;  /* 0x0000000300ff7812 */ /* 0x000fe2000780488e */
[----:B------:R-:W-:Y:S01]  /*6370*/  @!UPT UIADD3 URZ, UPT, UPT, URZ, URZ, URZ ;  /* 0x000000fffffff290 */ /* 0x000fe2000fffe0ff */
[----:B------:R-:W-:Y:S11]  /*6380*/  @P4 BRA `(.L_x_110) ;  /* 0x0000000000084947 */ /* 0x000ff60003800000 */
[----:B------:R-:W1:Y:S02]  /*6390*/  SYNCS.PHASECHK.TRANS64.TRYWAIT P1, [R22+URZ+0x150], R4 ;  /* 0x00015004160075a7 */ /* 0x000e6400080211ff */
[----:B-1----:R-:W-:Y:S05]  /*63a0*/  @!P1 BRA `(.L_x_111) ;  /* 0x0000002000549947 */ /* 0x002fea0003800000 */
.L_x_110:
[----:B------:R-:W-:Y:S05]  /*63b0*/  @!P0 BRA `(.L_x_112) ;  /* 0x0000000000408947 */ /* 0x000fea0003800000 */
[----:B------:R-:W1:Y:S01]  /*63c0*/  LDCU.64 UR8, c[0x4][0x70] ;  /* 0x01000e00ff0877ac */ /* 0x000e620008000a00 */
[----:B------:R-:W-:Y:S01]  /*63d0*/  MOV R15, 0x0 ;  /* 0x00000000000f7802 */ /* 0x000fe20000000f00 */
[----:B------:R-:W-:Y:S02]  /*63e0*/  HFMA2 R12, -RZ, RZ, 0, 5.9604644775390625e-08 ;  /* 0x00000001ff0c7431 */ /* 0x000fe400000001ff */
[----:B------:R-:W-:Y:S02]  /*63f0*/  IMAD.MOV.U32 R8, RZ, RZ, 0x192 ;  /* 0x00000192ff087424 */ /* 0x000fe400078e00ff */
[----:B------:R-:W-:Y:S01]  /*6400*/  IMAD.MOV.U32 R13, RZ, RZ, RZ ;  /* 0x000000ffff0d7224 */ /* 0x000fe200078e00ff */
[----:B------:R-:W5:Y:S01]  /*6410*/  LDCU.64 UR6, c[0x4][0x78] ;  /* 0x01000f00ff0677ac */ /* 0x000f620008000a00 */
[----:B------:R-:W2:Y:S01]  /*6420*/  LDC.64 R14, c[0x4][R15] ;  /* 0x010000000f0e7b82 */ /* 0x000ea20000000a00 */
[----:B------:R-:W3:Y:S01]  /*6430*/  LDCU.64 UR4, c[0x4][0x10] ;  /* 0x01000200ff0477ac */ /* 0x000ee20008000a00 */
[----:B-1----:R-:W-:Y:S01]  /*6440*/  MOV R5, UR9 ;  /* 0x0000000900057c02 */ /* 0x002fe20008000f00 */
[----:B------:R-:W-:Y:S01]  /*6450*/  IMAD.U32 R4, RZ, RZ, UR8 ;  /* 0x00000008ff047e24 */ /* 0x000fe2000f8e00ff */
[----:B-----5:R-:W-:Y:S01]  /*6460*/  MOV R7, UR7 ;  /* 0x0000000700077c02 */ /* 0x020fe20008000f00 */
[----:B------:R-:W-:Y:S01]  /*6470*/  IMAD.U32 R6, RZ, RZ, UR6 ;  /* 0x00000006ff067e24 */ /* 0x000fe2000f8e00ff */
[----:B---3--:R-:W-:Y:S01]  /*6480*/  MOV R11, UR5 ;  /* 0x00000005000b7c02 */ /* 0x008fe20008000f00 */
[----:B------:R-:W-:Y:S02]  /*6490*/  IMAD.U32 R10, RZ, RZ, UR4 ;  /* 0x00000004ff0a7e24 */ /* 0x000fe4000f8e00ff */
[----:B------:R-:W-:Y:S07]  /*64a0*/  LEPC R20, `(.L_x_112) ;  /* 0x000000001014794e */ /* 0x000fee0000000000 */
[----:B--2-4-:R-:W-:Y:S05]  /*64b0*/  CALL.ABS.NOINC R14 ;  /* 0x000000000e007343 */ /* 0x014fea0003c00000 */
.L_x_112:
[----:B------:R-:W-:Y:S01]  /*64c0*/  LOP3.LUT P0, RZ, R131, 0x60, RZ, 0xc0, !PT ;  /* 0x0000006083ff7812 */ /* 0x000fe2000780c0ff */
[----:B------:R-:W-:Y:S05]  /*64d0*/  WARPSYNC.ALL ;  /* 0x0000000000007948 */ /* 0x000fea0003800000 */
[----:B------:R-:W-:Y:S01]  /*64e0*/  R2UR UR4, R2 ;  /* 0x00000000020472ca */ /* 0x000fe200000e0000 */
[----:B------:R-:W-:Y:S01]  /*64f0*/  BSSY.RECONVERGENT B0, `(.L_x_113) ;  /* 0x0000120000007945 */ /* 0x000fe20003800200 */
[----:B---3--:R-:W-:Y:S02]  /*6500*/  F2FP.F16.E4M3.UNPACK_B R2, R32 ;  /* 0x00000020ff02723e */ /* 0x008fe400020006ff */
[-C--:B------:R-:W-:Y:S02]  /*6510*/  F2FP.F16.E4M3.UNPACK_B R21, R33.reuse ;  /* 0x00000021ff15723e */ /* 0x080fe400020006ff */
[----:B------:R-:W-:Y:S01]  /*6520*/  F2FP.F16.E4M3.UNPACK_B R12, R28 ;  /* 0x0000001cff0c723e */ /* 0x000fe200020006ff */
[----:B------:R-:W-:Y:S01]  /*6530*/  HADD2.F32 R0, -RZ, R2.H0_H0 ;  /* 0x20000002ff007230 */ /* 0x000fe20000004100 */
[----:B------:R-:W-:Y:S01]  /*6540*/  F2FP.F16.E4M3.UNPACK_B R32, R32.H1 ;  /* 0x00000020ff20723e */ /* 0x000fe200030006ff */
[--C-:B------:R-:W-:Y:S01]  /*6550*/  HADD2.F32 R73, -RZ, R21.reuse.H0_H0 ;  /* 0x20000015ff497230 */ /* 0x100fe20000004100 */
[----:B------:R-:W-:Y:S01]  /*6560*/  F2FP.F16.E4M3.UNPACK_B R33, R33.H1 ;  /* 0x00000021ff21723e */ /* 0x000fe200030006ff */
[----:B------:R-:W-:Y:S01]  /*6570*/  HADD2.F32 R74, -RZ, R21.H1_H1 ;  /* 0x30000015ff4a7230 */ /* 0x000fe20000004100 */
[-C--:B------:R-:W-:Y:S01]  /*6580*/  F2FP.F16.E4M3.UNPACK_B R20, R34.reuse ;  /* 0x00000022ff14723e */ /* 0x080fe200020006ff */
[--C-:B------:R-:W-:Y:S01]  /*6590*/  HADD2.F32 R3, -RZ, R32.reuse.H0_H0 ;  /* 0x20000020ff037230 */ /* 0x100fe20000004100 */
[----:B------:R-:W-:Y:S01]  /*65a0*/  F2FP.F16.E4M3.UNPACK_B R15, R34.H1 ;  /* 0x00000022ff0f723e */ /* 0x000fe200030006ff */
[----:B------:R-:W-:Y:S01]  /*65b0*/  HADD2.F32 R72, -RZ, R32.H1_H1 ;  /* 0x30000020ff487230 */ /* 0x000fe20000004100 */
[-C--:B------:R-:W-:Y:S01]  /*65c0*/  F2FP.F16.E4M3.UNPACK_B R14, R35.reuse ;  /* 0x00000023ff0e723e */ /* 0x080fe200020006ff */
[--C-:B------:R-:W-:Y:S01]  /*65d0*/  HADD2.F32 R75, -RZ, R33.reuse.H0_H0 ;  /* 0x20000021ff4b7230 */ /* 0x100fe20000004100 */
[----:B------:R-:W-:Y:S01]  /*65e0*/  F2FP.F16.E4M3.UNPACK_B R13, R35.H1 ;  /* 0x00000023ff0d723e */ /* 0x000fe200030006ff */
[----:B------:R-:W-:Y:S01]  /*65f0*/  HADD2.F32 R76, -RZ, R33.H1_H1 ;  /* 0x30000021ff4c7230 */ /* 0x000fe20000004100 */
[----:B------:R-:W-:Y:S01]  /*6600*/  F2FP.F16.E4M3.UNPACK_B R28, R28.H1 ;  /* 0x0000001cff1c723e */ /* 0x000fe200030006ff */
[--C-:B------:R-:W-:Y:S01]  /*6610*/  HADD2.F32 R77, -RZ, R20.reuse.H0_H0 ;  /* 0x20000014ff4d7230 */ /* 0x100fe20000004100 */
[-C--:B------:R-:W-:Y:S01]  /*6620*/  F2FP.F16.E4M3.UNPACK_B R11, R29.reuse ;  /* 0x0000001dff0b723e */ /* 0x080fe200020006ff */
        /* <DEDUP_REMOVED lines=15> */
[----:B------:R-:W-:Y:S01]  /*6720*/  R2UR UR5, R22 ;  /* 0x00000000160572ca */ /* 0x000fe200000e0000 */
        /* <DEDUP_REMOVED lines=29> */
[----:B------:R-:W-:Y:S01]  /*6900*/  IADD3 R68, PT, PT, R68, 0x1, RZ ;  /* 0x0000000144447810 */ /* 0x000fe20007ffe0ff */
[--C-:B------:R-:W-:Y:S02]  /*6910*/  HADD2.F32 R101, -RZ, R5.reuse.H0_H0 ;  /* 0x20000005ff657230 */ /* 0x100fe40000004100 */
[----:B------:R-:W-:Y:S02]  /*6920*/  HADD2.F32 R102, -RZ, R5.H1_H1 ;  /* 0x30000005ff667230 */ /* 0x000fe40000004100 */
[--C-:B------:R-:W-:Y:S02]  /*6930*/  HADD2.F32 R103, -RZ, R4.reuse.H0_H0 ;  /* 0x20000004ff677230 */ /* 0x100fe40000004100 */
[----:B------:R-:W-:Y:S02]  /*6940*/  HADD2.F32 R104, -RZ, R4.H1_H1 ;  /* 0x30000004ff687230 */ /* 0x000fe40000004100 */
[----:B------:R-:W1:Y:S01]  /*6950*/  LDTM.x64 R4, tmem[UR4] ;  /* 0x00000004000479ee */ /* 0x000e620008340000 */
[----:B------:R-:W-:Y:S01]  /*6960*/  NOP ;  /* 0x0000000000007918 */ /* 0x000fe20000000000 */
[----:B------:R-:W-:Y:S01]  /*6970*/  UIADD3 UR4, UPT, UPT, UR5, 0x170, URZ ;  /* 0x0000017005047890 */ /* 0x000fe2000fffe0ff */
[----:B------:R-:W-:Y:S02]  /*6980*/  HADD2.F32 R2, -RZ, R2.H1_H1 ;  /* 0x30000002ff027230 */ /* 0x000fe40000004100 */
[--C-:B------:R-:W-:Y:S01]  /*6990*/  HADD2.F32 R105, -RZ, R106.reuse.H0_H0 ;  /* 0x2000006aff697230 */ /* 0x100fe20000004100 */
[----:B------:R-:W-:Y:S01]  /*69a0*/  UPRMT UR4, UR61, 0x654, UR4 ;  /* 0x000006543d047896 */ /* 0x000fe20008000004 */
[----:B------:R-:W-:Y:S02]  /*69b0*/  HADD2.F32 R106, -RZ, R106.H1_H1 ;  /* 0x3000006aff6a7230 */ /* 0x000fe40000004100 */
[--C-:B------:R-:W-:Y:S02]  /*69c0*/  HADD2.F32 R109, -RZ, R110.reuse.H0_H0 ;  /* 0x2000006eff6d7230 */ /* 0x100fe40000004100 */
[----:B------:R-:W-:Y:S02]  /*69d0*/  HADD2.F32 R110, -RZ, R110.H1_H1 ;  /* 0x3000006eff6e7230 */ /* 0x000fe40000004100 */
[--C-:B------:R-:W-:Y:S02]  /*69e0*/  HADD2.F32 R113, -RZ, R114.reuse.H0_H0 ;  /* 0x20000072ff717230 */ /* 0x100fe40000004100 */
[----:B-1----:R-:W-:Y:S01]  /*69f0*/  SYNCS.ARRIVE.TRANS64.RED.A1T0 RZ, [UR4], RZ ;  /* 0x000000ffffff79a7 */ /* 0x002fe20008100404 */
[----:B------:R-:W-:Y:S02]  /*6a00*/  HADD2.F32 R114, -RZ, R114.H1_H1 ;  /* 0x30000072ff727230 */ /* 0x000fe40000004100 */
[--C-:B------:R-:W-:Y:S02]  /*6a10*/  HADD2.F32 R117, -RZ, R118.reuse.H0_H0 ;  /* 0x20000076ff757230 */ /* 0x100fe40000004100 */
[----:B------:R-:W-:Y:S02]  /*6a20*/  HADD2.F32 R118, -RZ, R118.H1_H1 ;  /* 0x30000076ff767230 */ /* 0x000fe40000004100 */
[--C-:B------:R-:W-:Y:S02]  /*6a30*/  HADD2.F32 R121, -RZ, R122.reuse.H0_H0 ;  /* 0x2000007aff797230 */ /* 0x100fe40000004100 */
[C---:B----4-:R-:W-:Y:S01]  /*6a40*/  FMUL R4, R70.reuse, R4 ;  /* 0x0000000446047220 */ /* 0x050fe20000400000 */
[C---:B------:R-:W-:Y:S01]  /*6a50*/  FMUL R5, R70.reuse, R5 ;  /* 0x0000000546057220 */ /* 0x040fe20000400000 */
[C---:B------:R-:W-:Y:S01]  /*6a60*/  FMUL R8, R70.reuse, R8 ;  /* 0x0000000846087220 */ /* 0x040fe20000400000 */
[C---:B------:R-:W-:Y:S01]  /*6a70*/  FMUL R9, R70.reuse, R9 ;  /* 0x0000000946097220 */ /* 0x040fe20000400000 */
[C---:B------:R-:W-:Y:S01]  /*6a80*/  FFMA R4, R71.reuse, R0, R4 ;  /* 0x0000000047047223 */ /* 0x040fe20000000004 */
[C---:B------:R-:W-:Y:S01]  /*6a90*/  FFMA R5, R71.reuse, R2, R5 ;  /* 0x0000000247057223 */ /* 0x040fe20000000005 */
[C---:B------:R-:W-:Y:S01]  /*6aa0*/  FMUL R12, R70.reuse, R12 ;  /* 0x0000000c460c7220 */ /* 0x040fe20000400000 */
[C---:B------:R-:W-:Y:S01]  /*6ab0*/  FMUL R13, R70.reuse, R13 ;  /* 0x0000000d460d7220 */ /* 0x040fe20000400000 */
[C---:B------:R-:W-:Y:S01]  /*6ac0*/  FMUL R16, R70.reuse, R16 ;  /* 0x0000001046107220 */ /* 0x040fe20000400000 */
[C---:B------:R-:W-:Y:S01]  /*6ad0*/  FMUL R17, R70.reuse, R17 ;  /* 0x0000001146117220 */ /* 0x040fe20000400000 */
[C---:B------:R-:W-:Y:S01]  /*6ae0*/  FMUL R0, R70.reuse, R20 ;  /* 0x0000001446007220 */ /* 0x040fe20000400000 */
[C---:B------:R-:W-:Y:S01]  /*6af0*/  FMUL R2, R70.reuse, R21 ;  /* 0x0000001546027220 */ /* 0x040fe20000400000 */
[C---:B------:R-:W-:Y:S01]  /*6b00*/  FMUL R21, R70.reuse, R28 ;  /* 0x0000001c46157220 */ /* 0x040fe20000400000 */
[----:B------:R-:W-:Y:S02]  /*6b10*/  HADD2.F32 R122, -RZ, R122.H1_H1 ;  /* 0x3000007aff7a7230 */ /* 0x000fe40000004100 */
[C---:B------:R-:W-:Y:S01]  /*6b20*/  FMUL R6, R70.reuse, R6 ;  /* 0x0000000646067220 */ /* 0x040fe20000400000 */
[--C-:B------:R-:W-:Y:S02]  /*6b30*/  HADD2.F32 R125, -RZ, R126.reuse.H0_H0 ;  /* 0x2000007eff7d7230 */ /* 0x100fe40000004100 */
[C---:B------:R-:W-:Y:S01]  /*6b40*/  FMUL R7, R70.reuse, R7 ;  /* 0x0000000746077220 */ /* 0x040fe20000400000 */
[----:B------:R-:W-:Y:S02]  /*6b50*/  HADD2.F32 R126, -RZ, R126.H1_H1 ;  /* 0x3000007eff7e7230 */ /* 0x000fe40000004100 */
[C---:B------:R-:W-:Y:S01]  /*6b60*/  FFMA R6, R71.reuse, R3, R6 ;  /* 0x0000000347067223 */ /* 0x040fe20000000006 */
[C---:B------:R-:W-:Y:S01]  /*6b70*/  FMUL R10, R70.reuse, R10 ;  /* 0x0000000a460a7220 */ /* 0x040fe20000400000 */
[C---:B------:R-:W-:Y:S01]  /*6b80*/  FFMA R7, R71.reuse, R72, R7 ;  /* 0x0000004847077223 */ /* 0x040fe20000000007 */
[C---:B------:R-:W-:Y:S01]  /*6b90*/  FFMA R8, R71.reuse, R73, R8 ;  /* 0x0000004947087223 */ /* 0x040fe20000000008 */
[C---:B------:R-:W-:Y:S01]  /*6ba0*/  FFMA R9, R71.reuse, R74, R9 ;  /* 0x0000004a47097223 */ /* 0x040fe20000000009 */
[C---:B------:R-:W-:Y:S01]  /*6bb0*/  FFMA R10, R71.reuse, R75, R10 ;  /* 0x0000004b470a7223 */ /* 0x040fe2000000000a */
[--C-:B------:R-:W-:Y:S02]  /*6bc0*/  HADD2.F32 R74, -RZ, R129.reuse.H0_H0 ;  /* 0x20000081ff4a7230 */ /* 0x100fe40000004100 */
[C---:B------:R-:W-:Y:S01]  /*6bd0*/  FMUL R11, R70.reuse, R11 ;  /* 0x0000000b460b7220 */ /* 0x040fe20000400000 */
[----:B------:R-:W-:Y:S02]  /*6be0*/  HADD2.F32 R75, -RZ, R129.H1_H1 ;  /* 0x30000081ff4b7230 */ /* 0x000fe40000004100 */
[C---:B------:R-:W-:Y:S01]  /*6bf0*/  FMUL R14, R70.reuse, R14 ;  /* 0x0000000e460e7220 */ /* 0x040fe20000400000 */
[--C-:B------:R-:W-:Y:S02]  /*6c00*/  HADD2.F32 R72, -RZ, R130.reuse.H0_H0 ;  /* 0x20000082ff487230 */ /* 0x100fe40000004100 */
[C---:B------:R-:W-:Y:S01]  /*6c10*/  FFMA R11, R71.reuse, R76, R11 ;  /* 0x0000004c470b7223 */ /* 0x040fe2000000000b */
[C---:B------:R-:W-:Y:S01]  /*6c20*/  FFMA R12, R71.reuse, R77, R12 ;  /* 0x0000004d470c7223 */ /* 0x040fe2000000000c */
[----:B------:R-:W-:Y:S01]  /*6c30*/  FFMA R13, R71, R78, R13 ;  /* 0x0000004e470d7223 */ /* 0x000fe2000000000d */
[----:B------:R-:W-:Y:S01]  /*6c40*/  F2FP.SATFINITE.E4M3.F32.PACK_AB_MERGE_C R76, R7, R6, RZ ;  /* 0x00000006074c723e */ /* 0x000fe200048070ff */
[----:B------:R-:W-:Y:S01]  /*6c50*/  FFMA R14, R71, R79, R14 ;  /* 0x0000004f470e7223 */ /* 0x000fe2000000000e */
[----:B------:R-:W-:Y:S01]  /*6c60*/  F2FP.SATFINITE.E4M3.F32.PACK_AB_MERGE_C R129, R11, R10, RZ ;  /* 0x0000000a0b81723e */ /* 0x000fe200048070ff */
[C---:B------:R-:W-:Y:S01]  /*6c70*/  FMUL R7, R70.reuse, R24 ;  /* 0x0000001846077220 */ /* 0x040fe20000400000 */
[C---:B------:R-:W-:Y:S01]  /*6c80*/  FMUL R10, R70.reuse, R25 ;  /* 0x00000019460a7220 */ /* 0x040fe20000400000 */
[C---:B------:R-:W-:Y:S01]  /*6c90*/  FMUL R25, R70.reuse, R32 ;  /* 0x0000002046197220 */ /* 0x040fe20000400000 */
[----:B------:R-:W-:Y:S02]  /*6ca0*/  HADD2.F32 R73, -RZ, R130.H1_H1 ;  /* 0x30000082ff497230 */ /* 0x000fe40000004100 */
[C---:B------:R-:W-:Y:S01]  /*6cb0*/  FMUL R15, R70.reuse, R15 ;  /* 0x0000000f460f7220 */ /* 0x040fe20000400000 */
[C---:B------:R-:W-:Y:S01]  /*6cc0*/  FMUL R18, R70.reuse, R18 ;  /* 0x0000001246127220 */ /* 0x040fe20000400000 */
[C---:B------:R-:W-:Y:S01]  /*6cd0*/  FMUL R19, R70.reuse, R19 ;  /* 0x0000001346137220 */ /* 0x040fe20000400000 */
[C---:B------:R-:W-:Y:S01]  /*6ce0*/  FMUL R3, R70.reuse, R22 ;  /* 0x0000001646037220 */ /* 0x040fe20000400000 */
[C---:B------:R-:W-:Y:S01]  /*6cf0*/  FFMA R15, R71.reuse, R80, R15 ;  /* 0x00000050470f7223 */ /* 0x040fe2000000000f */
[C---:B------:R-:W-:Y:S01]  /*6d00*/  FFMA R16, R71.reuse, R81, R16 ;  /* 0x0000005147107223 */ /* 0x040fe20000000010 */
[C---:B------:R-:W-:Y:S01]  /*6d10*/  FFMA R17, R71.reuse, R82, R17 ;  /* 0x0000005247117223 */ /* 0x040fe20000000011 */
[C---:B------:R-:W-:Y:S01]  /*6d20*/  FFMA R18, R71.reuse, R83, R18 ;  /* 0x0000005347127223 */ /* 0x040fe20000000012 */
        /* <DEDUP_REMOVED lines=16> */
[----:B------:R-:W-:Y:S01]  /*6e30*/  FMUL R20, R70, R27 ;  /* 0x0000001b46147220 */ /* 0x000fe20000400000 */
[----:B------:R-:W-:Y:S01]  /*6e40*/  F2FP.SATFINITE.E4M3.F32.PACK_AB_MERGE_C R3, R6, R3, RZ ;  /* 0x000000030603723e */ /* 0x000fe200048070ff */
[C---:B------:R-:W-:Y:S01]  /*6e50*/  FMUL R23, R70.reuse, R30 ;  /* 0x0000001e46177220 */ /* 0x040fe20000400000 */
[C---:B------:R-:W-:Y:S01]  /*6e60*/  FMUL R30, R70.reuse, R37 ;  /* 0x00000025461e7220 */ /* 0x040fe20000400000 */
[C---:B------:R-:W-:Y:S01]  /*6e70*/  FFMA R20, R71.reuse, R92, R20 ;  /* 0x0000005c47147223 */ /* 0x040fe20000000014 */
[C---:B------:R-:W-:Y:S01]  /*6e80*/  FFMA R21, R71.reuse, R93, R21 ;  /* 0x0000005d47157223 */ /* 0x040fe20000000015 */
[C---:B------:R-:W-:Y:S01]  /*6e90*/  FFMA R22, R71.reuse, R94, R22 ;  /* 0x0000005e47167223 */ /* 0x040fe20000000016 */
[C---:B------:R-:W-:Y:S01]  /*6ea0*/  FFMA R23, R71.reuse, R95, R23 ;  /* 0x0000005f47177223 */ /* 0x040fe20000000017 */
        /* <DEDUP_REMOVED lines=12> */
[----:B------:R-:W-:Y:S01]  /*6f70*/  FMUL R38, R70, R45 ;  /* 0x0000002d46267220 */ /* 0x000fe20000400000 */
[C---:B------:R-:W-:Y:S01]  /*6f80*/  FFMA R28, R71.reuse, R100, R28 ;  /* 0x00000064471c7223 */ /* 0x040fe2000000001c */
[----:B------:R-:W-:Y:S01]  /*6f90*/  F2FP.SATFINITE.E4M3.F32.PACK_AB_MERGE_C R6, R22, R21, R6 ;  /* 0x000000151606723e */ /* 0x000fe20004807006 */
[C---:B------:R-:W-:Y:S01]  /*6fa0*/  FFMA R29, R71.reuse, R101, R29 ;  /* 0x00000065471d7223 */ /* 0x040fe2000000001d */
[C---:B------:R-:W-:Y:S01]  /*6fb0*/  FFMA R30, R71.reuse, R102, R30 ;  /* 0x00000066471e7223 */ /* 0x040fe2000000001e */
[----:B------:R-:W-:Y:S01]  /*6fc0*/  FFMA R31, R71, R103, R31 ;  /* 0x00000067471f7223 */ /* 0x000fe2000000001f */
[C---:B------:R-:W-:Y:S01]  /*6fd0*/  FMUL R45, R70.reuse, R52 ;  /* 0x00000034462d7220 */ /* 0x040fe20000400000 */
[C---:B------:R-:W-:Y:S01]  /*6fe0*/  FMUL R52, R70.reuse, R59 ;  /* 0x0000003b46347220 */ /* 0x040fe20000400000 */
[C---:B------:R-:W-:Y:S01]  /*6ff0*/  FMUL R59, R70.reuse, R66 ;  /* 0x00000042463b7220 */ /* 0x040fe20000400000 */
[----:B------:R-:W-:Y:S01]  /*7000*/  F2FP.SATFINITE.E4M3.F32.PACK_AB_MERGE_C R66, R13, R12, R14 ;  /* 0x0000000c0d42723e */ /* 0x000fe2000480700e */
[C---:B------:R-:W-:Y:S01]  /*7010*/  FMUL R32, R70.reuse, R39 ;  /* 0x0000002746207220 */ /* 0x040fe20000400000 */
[--C-:B------:R-:W-:Y:S02]  /*7020*/  HADD2.F32 R107, -RZ, R108.reuse.H0_H0 ;  /* 0x2000006cff6b7230 */ /* 0x100fe40000004100 */
[C---:B------:R-:W-:Y:S01]  /*7030*/  FMUL R35, R70.reuse, R42 ;  /* 0x0000002a46237220 */ /* 0x040fe20000400000 */
[----:B------:R-:W-:Y:S02]  /*7040*/  HADD2.F32 R108, -RZ, R108.H1_H1 ;  /* 0x3000006cff6c7230 */ /* 0x000fe40000004100 */
[C---:B------:R-:W-:Y:S01]  /*7050*/  FFMA R32, R71.reuse, R104, R32 ;  /* 0x0000006847207223 */ /* 0x040fe20000000020 */
[----:B------:R-:W-:Y:S01]  /*7060*/  FMUL R36, R70, R43 ;  /* 0x0000002b46247220 */ /* 0x000fe20000400000 */
[C---:B------:R-:W-:Y:S01]  /*7070*/  FFMA R33, R71.reuse, R105, R33 ;  /* 0x0000006947217223 */ /* 0x040fe20000000021 */
[C---:B------:R-:W-:Y:S01]  /*7080*/  FFMA R34, R71.reuse, R106, R34 ;  /* 0x0000006a47227223 */ /* 0x040fe20000000022 */
[--C-:B------:R-:W-:Y:S01]  /*7090*/  HADD2.F32 R111, -RZ, R112.reuse.H0_H0 ;  /* 0x20000070ff6f7230 */ /* 0x100fe20000004100 */
[----:B------:R-:W-:Y:S01]  /*70a0*/  F2FP.SATFINITE.E4M3.F32.PACK_AB_MERGE_C R32, R32, R31, RZ ;  /* 0x0000001f2020723e */ /* 0x000fe200048070ff */
[C---:B------:R-:W-:Y:S01]  /*70b0*/  FFMA R35, R71.reuse, R107, R35 ;  /* 0x0000006b47237223 */ /* 0x040fe20000000023 */
[----:B------:R-:W-:Y:S02]  /*70c0*/  HADD2.F32 R112, -RZ, R112.H1_H1 ;  /* 0x30000070ff707230 */ /* 0x000fe40000004100 */
[----:B------:R-:W-:Y:S01]  /*70d0*/  FMUL R39, R70, R46 ;  /* 0x0000002e46277220 */ /* 0x000fe20000400000 */
[----:B------:R-:W-:Y:S01]  /*70e0*/  F2FP.SATFINITE.E4M3.F32.PACK_AB_MERGE_C R32, R30, R29, R32 ;  /* 0x0000001d1e20723e */ /* 0x000fe20004807020 */
[C---:B------:R-:W-:Y:S01]  /*70f0*/  FFMA R36, R71.reuse, R108, R36 ;  /* 0x0000006c47247223 */ /* 0x040fe20000000024 */
[C---:B------:R-:W-:Y:S01]  /*7100*/  FMUL R40, R70.reuse, R47 ;  /* 0x0000002f46287220 */ /* 0x040fe20000400000 */
[C---:B------:R-:W-:Y:S01]  /*7110*/  FFMA R37, R71.reuse, R109, R37 ;  /* 0x0000006d47257223 */ /* 0x040fe20000000025 */
[C---:B------:R-:W-:Y:S01]  /*7120*/  FFMA R38, R71.reuse, R110, R38 ;  /* 0x0000006e47267223 */ /* 0x040fe20000000026 */
[C---:B------:R-:W-:Y:S01]  /*7130*/  FMUL R42, R70.reuse, R49 ;  /* 0x00000031462a7220 */ /* 0x040fe20000400000 */
[--C-:B------:R-:W-:Y:S02]  /*7140*/  HADD2.F32 R115, -RZ, R116.reuse.H0_H0 ;  /* 0x20000074ff737230 */ /* 0x100fe40000004100 */
[C---:B------:R-:W-:Y:S01]  /*7150*/  FFMA R39, R71.reuse, R111, R39 ;  /* 0x0000006f47277223 */ /* 0x040fe20000000027 */
[----:B------:R-:W-:Y:S02]  /*7160*/  HADD2.F32 R116, -RZ, R116.H1_H1 ;  /* 0x30000074ff747230 */ /* 0x000fe40000004100 */
[C---:B------:R-:W-:Y:S01]  /*7170*/  FMUL R43, R70.reuse, R50 ;  /* 0x00000032462b7220 */ /* 0x040fe20000400000 */
[C---:B------:R-:W-:Y:S01]  /*7180*/  FFMA R40, R71.reuse, R112, R40 ;  /* 0x0000007047287223 */ /* 0x040fe20000000028 */
[C---:B------:R-:W-:Y:S01]  /*7190*/  FMUL R44, R70.reuse, R51 ;  /* 0x00000033462c7220 */ /* 0x040fe20000400000 */
[C---:B------:R-:W-:Y:S01]  /*71a0*/  FFMA R41, R71.reuse, R113, R41 ;  /* 0x0000007147297223 */ /* 0x040fe20000000029 */
[C---:B------:R-:W-:Y:S01]  /*71b0*/  FMUL R50, R70.reuse, R57 ;  /* 0x0000003946327220 */ /* 0x040fe20000400000 */
[C---:B------:R-:W-:Y:S01]  /*71c0*/  FMUL R57, R70.reuse, R64 ;  /* 0x0000004046397220 */ /* 0x040fe20000400000 */
[----:B------:R-:W-:Y:S01]  /*71d0*/  FFMA R42, R71, R114, R42 ;  /* 0x00000072472a7223 */ /* 0x000fe2000000002a */
[C---:B------:R-:W-:Y:S01]  /*71e0*/  FMUL R46, R70.reuse, R53 ;  /* 0x00000035462e7220 */ /* 0x040fe20000400000 */
[--C-:B------:R-:W-:Y:S01]  /*71f0*/  HADD2.F32 R119, -RZ, R120.reuse.H0_H0 ;  /* 0x20000078ff777230 */ /* 0x100fe20000004100 */
[----:B------:R-:W-:Y:S01]  /*7200*/  F2FP.SATFINITE.E4M3.F32.PACK_AB_MERGE_C R64, R5, R4, R76 ;  /* 0x000000040540723e */ /* 0x000fe2000480704c */
[C---:B------:R-:W-:Y:S01]  /*7210*/  FMUL R51, R70.reuse, R58 ;  /* 0x0000003a46337220 */ /* 0x040fe20000400000 */
[C---:B------:R-:W-:Y:S01]  /*7220*/  FMUL R53, R70.reuse, R60 ;  /* 0x0000003c46357220 */ /* 0x040fe20000400000 */
[C---:B------:R-:W-:Y:S01]  /*7230*/  FFMA R43, R71.reuse, R115, R43 ;  /* 0x00000073472b7223 */ /* 0x040fe2000000002b */
[----:B------:R-:W-:Y:S02]  /*7240*/  HADD2.F32 R120, -RZ, R120.H1_H1 ;  /* 0x30000078ff787230 */ /* 0x000fe40000004100 */
[C---:B------:R-:W-:Y:S01]  /*7250*/  FMUL R47, R70.reuse, R54 ;  /* 0x00000036462f7220 */ /* 0x040fe20000400000 */
[C---:B------:R-:W-:Y:S01]  /*7260*/  FMUL R58, R70.reuse, R65 ;  /* 0x00000041463a7220 */ /* 0x040fe20000400000 */
[----:B------:R-:W-:Y:S01]  /*7270*/  FMUL R60, R70, R67 ;  /* 0x00000043463c7220 */ /* 0x000fe20000400000 */
[----:B------:R-:W-:Y:S01]  /*7280*/  F2FP.SATFINITE.E4M3.F32.PACK_AB_MERGE_C R5, R20, R11, RZ ;  /* 0x0000000b1405723e */ /* 0x000fe200048070ff */
[----:B------:R-:W-:Y:S01]  /*7290*/  FFMA R44, R71, R116, R44 ;  /* 0x00000074472c7223 */ /* 0x000fe2000000002c */
[C---:B------:R-:W-:Y:S01]  /*72a0*/  FMUL R48, R70.reuse, R55 ;  /* 0x0000003746307220 */ /* 0x040fe20000400000 */
[----:B------:R-:W-:Y:S01]  /*72b0*/  F2FP.SATFINITE.E4M3.F32.PACK_AB_MERGE_C R65, R9, R8, R129 ;  /* 0x000000080941723e */ /* 0x000fe20004807081 */
[----:B------:R-:W-:Y:S01]  /*72c0*/  FFMA R45, R71, R117, R45 ;  /* 0x00000075472d7223 */ /* 0x000fe2000000002d */
[----:B------:R-:W-:Y:S01]  /*72d0*/  F2FP.SATFINITE.E4M3.F32.PACK_AB_MERGE_C R67, R17, R16, R18 ;  /* 0x000000101143723e */ /* 0x000fe20004807012 */
[----:B------:R-:W-:Y:S01]  /*72e0*/  FMUL R49, R70, R56 ;  /* 0x0000003846317220 */ /* 0x000fe20000400000 */
[C---:B------:R-:W-:Y:S01]  /*72f0*/  FFMA R46, R71.reuse, R118, R46 ;  /* 0x00000076472e7223 */ /* 0x040fe2000000002e */
[--C-:B------:R-:W-:Y:S02]  /*7300*/  HADD2.F32 R123, -RZ, R124.reuse.H0_H0 ;  /* 0x2000007cff7b7230 */ /* 0x100fe40000004100 */
[C---:B------:R-:W-:Y:S01]  /*7310*/  FFMA R47, R71.reuse, R119, R47 ;  /* 0x00000077472f7223 */ /* 0x040fe2000000002f */
[----:B------:R1:W-:Y:S01]  /*7320*/  STS.128 [R140+UR44+0x2200], R64 ;  /* 0x002200408c007988 */ /* 0x0003e20008000c2c */
[----:B------:R-:W-:Y:S01]  /*7330*/  HADD2.F32 R124, -RZ, R124.H1_H1 ;  /* 0x3000007cff7c7230 */ /* 0x000fe20000004100 */
[----:B------:R-:W-:Y:S01]  /*7340*/  F2FP.SATFINITE.E4M3.F32.PACK_AB_MERGE_C R5, R10, R7, R5 ;  /* 0x000000070a05723e */ /* 0x000fe20004807005 */
[C---:B------:R-:W-:Y:S01]  /*7350*/  FFMA R48, R71.reuse, R120, R48 ;  /* 0x0000007847307223 */ /* 0x040fe20000000030 */
[----:B------:R-:W-:Y:S01]  /*7360*/  F2FP.SATFINITE.E4M3.F32.PACK_AB_MERGE_C R7, R28, R27, RZ ;  /* 0x0000001b1c07723e */ /* 0x000fe200048070ff */
        /* <DEDUP_REMOVED lines=8> */
[----:B------:R-:W-:Y:S01]  /*73f0*/  FMUL R56, R70, R63 ;  /* 0x0000003f46387220 */ /* 0x000fe20000400000 */
[----:B------:R-:W-:Y:S01]  /*7400*/  F2FP.SATFINITE.E4M3.F32.PACK_AB_MERGE_C R4, R2, R0, R3 ;  /* 0x000000000204723e */ /* 0x000fe20004807003 */
[C---:B------:R-:W-:Y:S01]  /*7410*/  FFMA R53, R71.reuse, R125, R53 ;  /* 0x0000007d47357223 */ /* 0x040fe20000000035 */
[----:B------:R-:W-:Y:S01]  /*7420*/  F2FP.SATFINITE.E4M3.F32.PACK_AB_MERGE_C R7, R26, R25, R7 ;  /* 0x000000191a07723e */ /* 0x000fe20004807007 */
[C---:B------:R-:W-:Y:S01]  /*7430*/  FFMA R54, R71.reuse, R126, R54 ;  /* 0x0000007e47367223 */ /* 0x040fe20000000036 */
[C---:B------:R-:W-:Y:S01]  /*7440*/  FFMA R55, R71.reuse, R127, R55 ;  /* 0x0000007f47377223 */ /* 0x040fe20000000037 */
[----:B------:R-:W-:Y:S01]  /*7450*/  F2FP.SATFINITE.E4M3.F32.PACK_AB_MERGE_C R35, R36, R35, RZ ;  /* 0x000000232423723e */ /* 0x000fe200048070ff */
[C---:B------:R-:W-:Y:S01]  /*7460*/  FFMA R56, R71.reuse, R128, R56 ;  /* 0x0000008047387223 */ /* 0x040fe20000000038 */
[----:B------:R1:W-:Y:S01]  /*7470*/  STS.128 [R149+0x2010], R4 ;  /* 0x0020100495007388 */ /* 0x0003e20000000c00 */
[----:B------:R-:W-:Y:S01]  /*7480*/  F2FP.SATFINITE.E4M3.F32.PACK_AB_MERGE_C R39, R40, R39, RZ ;  /* 0x000000272827723e */ /* 0x000fe200048070ff */
[C---:B------:R-:W-:Y:S01]  /*7490*/  FFMA R57, R71.reuse, R72, R57 ;  /* 0x0000004847397223 */ /* 0x040fe20000000039 */
[----:B------:R-:W-:Y:S01]  /*74a0*/  F2FP.SATFINITE.E4M3.F32.PACK_AB_MERGE_C R43, R44, R43, RZ ;  /* 0x0000002b2c2b723e */ /* 0x000fe200048070ff */
[C---:B------:R-:W-:Y:S01]  /*74b0*/  FFMA R58, R71.reuse, R73, R58 ;  /* 0x00000049473a7223 */ /* 0x040fe2000000003a */
[C---:B------:R-:W-:Y:S01]  /*74c0*/  FFMA R59, R71.reuse, R74, R59 ;  /* 0x0000004a473b7223 */ /* 0x040fe2000000003b */
[----:B------:R-:W-:Y:S01]  /*74d0*/  F2FP.SATFINITE.E4M3.F32.PACK_AB_MERGE_C R33, R34, R33, R35 ;  /* 0x000000212221723e */ /* 0x000fe20004807023 */
[----:B------:R-:W-:Y:S01]  /*74e0*/  FFMA R60, R71, R75, R60 ;  /* 0x0000004b473c7223 */ /* 0x000fe2000000003c */
[----:B------:R-:W-:Y:S02]  /*74f0*/  F2FP.SATFINITE.E4M3.F32.PACK_AB_MERGE_C R34, R38, R37, R39 ;  /* 0x000000252622723e */ /* 0x000fe40004807027 */
[----:B------:R-:W-:Y:S02]  /*7500*/  F2FP.SATFINITE.E4M3.F32.PACK_AB_MERGE_C R35, R42, R41, R43 ;  /* 0x000000292a23723e */ /* 0x000fe4000480702b */
[----:B------:R-:W-:Y:S02]  /*7510*/  F2FP.SATFINITE.E4M3.F32.PACK_AB_MERGE_C R51, R52, R51, RZ ;  /* 0x000000333433723e */ /* 0x000fe400048070ff */
[----:B------:R-:W-:Y:S01]  /*7520*/  F2FP.SATFINITE.E4M3.F32.PACK_AB_MERGE_C R48, R48, R47, RZ ;  /* 0x0000002f3030723e */ /* 0x000fe200048070ff */
[----:B------:R1:W-:Y:S01]  /*7530*/  STS.128 [R148+0x2020], R32 ;  /* 0x0020202094007388 */ /* 0x0003e20000000c00 */
[----:B------:R-:W-:Y:S02]  /*7540*/  F2FP.SATFINITE.E4M3.F32.PACK_AB_MERGE_C R55, R56, R55, RZ ;  /* 0x000000373837723e */ /* 0x000fe400048070ff */
[----:B------:R-:W-:Y:S02]  /*7550*/  F2FP.SATFINITE.E4M3.F32.PACK_AB_MERGE_C R59, R60, R59, RZ ;  /* 0x0000003b3c3b723e */ /* 0x000fe400048070ff */
[----:B------:R-:W-:Y:S02]  /*7560*/  F2FP.SATFINITE.E4M3.F32.PACK_AB_MERGE_C R49, R50, R49, R51 ;  /* 0x000000313231723e */ /* 0x000fe40004807033 */
[----:B------:R-:W-:Y:S02]  /*7570*/  F2FP.SATFINITE.E4M3.F32.PACK_AB_MERGE_C R48, R46, R45, R48 ;  /* 0x0000002d2e30723e */ /* 0x000fe40004807030 */
[----:B------:R-:W-:Y:S02]  /*7580*/  F2FP.SATFINITE.E4M3.F32.PACK_AB_MERGE_C R50, R54, R53, R55 ;  /* 0x000000353632723e */ /* 0x000fe40004807037 */
[----:B------:R-:W-:Y:S05]  /*7590*/  F2FP.SATFINITE.E4M3.F32.PACK_AB_MERGE_C R51, R58, R57, R59 ;  /* 0x000000393a33723e */ /* 0x000fea000480703b */
[----:B------:R1:W-:Y:S01]  /*75a0*/  STS.128 [R147+0x2030], R48 ;  /* 0x0020303093007388 */ /* 0x0003e20000000c00 */
[----:B------:R-:W-:Y:S01]  /*75b0*/  @!PT LDS RZ, [RZ] ;  /* 0x00000000fffff984 */ /* 0x000fe20000000800 */
[----:B------:R-:W-:Y:S01]  /*75c0*/  @!PT LDS RZ, [RZ] ;  /* 0x00000000fffff984 */ /* 0x000fe20000000800 */
[----:B------:R-:W-:Y:S01]  /*75d0*/  @!PT LDS RZ, [RZ] ;  /* 0x00000000fffff984 */ /* 0x000fe20000000800 */
[----:B------:R-:W-:Y:S01]  /*75e0*/  @!PT LDS RZ, [RZ] ;  /* 0x00000000fffff984 */ /* 0x000fe20000000800 */
[----:B------:R3:W-:Y:S07]  /*75f0*/  MEMBAR.ALL.CTA ;  /* 0x0000000000007992 */ /* 0x0007ee0000008000 */
[----:B---3--:R-:W3:Y:S02]  /*7600*/  FENCE.VIEW.ASYNC.S ;  /* 0x00000000000073c6 */ /* 0x008ee40000000000 */
[----:B---3--:R-:W-:Y:S06]  /*7610*/  BAR.SYNC.DEFER_BLOCKING 0x1, 0x80 ;  /* 0x0042000000007b1d */ /* 0x008fec0000010000 */
[----:B------:R-:W-:Y:S05]  /*7620*/  @P0 BRA `(.L_x_114) ;  /* 0x0000000000300947 */ /* 0x000fea0003800000 */
[----:B------:R-:W-:Y:S02]  /*7630*/  UIADD3 UR4, UPT, UPT, UR44, 0x2200, URZ ;  /* 0x000022002c047890 */ /* 0x000fe4000fffe0ff */
[----:B------:R-:W-:Y:S02]  /*7640*/  USHF.L.U32 UR9, UR45, 0x6, URZ ;  /* 0x000000062d097899 */ /* 0x000fe400080006ff */
[----:B------:R-:W-:Y:S02]  /*7650*/  USHF.L.U32 UR10, UR46, 0x7, URZ ;  /* 0x000000072e0a7899 */ /* 0x000fe400080006ff */
[----:B------:R-:W-:Y:S01]  /*7660*/  MOV R150, UR4 ;  /* 0x0000000400967c02 */ /* 0x000fe20008000f00 */
[----:B------:R-:W-:Y:S01]  /*7670*/  UIADD3 UR4, UP0, UPT, UR62, 0x680, URZ ;  /* 0x000006803e047890 */ /* 0x000fe2000ff1e0ff */
[----:B------:R-:W-:Y:S02]  /*7680*/  UMOV UR11, UR36 ;  /* 0x00000024000b7c82 */ /* 0x000fe40008000000 */
[----:B------:R-:W-:Y:S01]  /*7690*/  R2UR UR8, R150 ;  /* 0x00000000960872ca */ /* 0x000fe200000e0000 */
[----:B------:R-:W-:Y:S11]  /*76a0*/  UIADD3.X UR5, UPT, UPT, URZ, UR63, URZ, UP0, !UPT ;  /* 0x0000003fff057290 */ /* 0x000ff600087fe4ff */
[----:B------:R-:W-:Y:S01]  /*76b0*/  @!UPT UIADD3 URZ, UPT, UPT, URZ, URZ, URZ ;  /* 0x000000fffffff290 */ /* 0x000fe2000fffe0ff */
[----:B------:R3:W-:Y:S01]  /*76c0*/  UTMASTG.3D [UR8], [UR4] ;  /* 0x00000008040073b5 */ /* 0x0007e20008010000 */
[----:B------:R0:W-:Y:S01]  /*76d0*/  UTMACMDFLUSH ;  /* 0x00000000000079b7 */ /* 0x0001e20000000000 */
[----:B---3--:R-:W-:Y:S04]  /*76e0*/  DEPBAR.LE SB0, 0x0 ;  /* 0x000080000000791a */ /* 0x008fe80000000000 */
.L_x_114:
[----:B------:R-:W-:Y:S05]  /*76f0*/  BSYNC.RECONVERGENT B0 ;  /* 0x0000000000007941 */ /* 0x000fea0003800200 */
.L_x_113:
[----:B------:R-:W-:Y:S01]  /*7700*/  BAR.SYNC.DEFER_BLOCKING 0x1, 0x80 ;  /* 0x0042000000007b1d */ /* 0x000fe20000010000 */
[----:B------:R-:W-:Y:S01]  /*7710*/  ISETP.NE.AND P0, PT, R143, 0x2, PT ;  /* 0x000000028f00780c */ /* 0x000fe20003f05270 */
[----:B------:R-:W-:Y:S01]  /*7720*/  UISETP.NE.AND UP0, UPT, UR47, URZ, UPT ;  /* 0x000000ff2f00728c */ /* 0x000fe2000bf05270 */
[----:B------:R-:W-:Y:S01]  /*7730*/  ISETP.NE.AND P1, PT, R68, 0x4, PT ;  /* 0x000000044400780c */ /* 0x000fe20003f25270 */
[----:B------:R-:W-:Y:S01]  /*7740*/  UIADD3 UR45, UPT, UPT, UR37, UR55, URZ ;  /* 0x00000037252d7290 */ /* 0x000fe2000fffe0ff */
[----:B------:R-:W-:Y:S01]  /*7750*/  SEL R2, RZ, 0x1, P0 ;  /* 0x00000001ff027807 */ /* 0x000fe20000000000 */
[----:B------:R-:W-:Y:S01]  /*7760*/  UIADD3 UR46, UPT, UPT, UR38, UR58, URZ ;  /* 0x0000003a262e7290 */ /* 0x000fe2000fffe0ff */
[----:B------:R-:W-:Y:S02]  /*7770*/  SEL R0, RZ, 0x1, P1 ;  /* 0x00000001ff007807 */ /* 0x000fe40000800000 */
[----:B------:R-:W-:Y:S02]  /*7780*/  LOP3.LUT R145, R145, R2, RZ, 0x3c, !PT ;  /* 0x0000000291917212 */ /* 0x000fe400078e3cff */
[----:B------:R-:W-:Y:S02]  /*7790*/  LOP3.LUT R146, R146, R0, RZ, 0x3c, !PT ;  /* 0x0000000092927212 */ /* 0x000fe400078e3cff */
[----:B------:R-:W-:Y:S02]  /*77a0*/  SEL R143, R143, RZ, P0 ;  /* 0x000000ff8f8f7207 */ /* 0x000fe40000000000 */
[----:B------:R-:W-:Y:S01]  /*77b0*/  SEL R68, R68, RZ, P1 ;  /* 0x000000ff44447207 */ /* 0x000fe20000800000 */
[----:B------:R-:W-:Y:S01]  /*77c0*/  UMOV UR36, UR54 ;  /* 0x0000003600247c82 */ /* 0x000fe20008000000 */
[----:B------:R-:W-:Y:S05]  /*77d0*/  BRA.U UP0, `(.L_x_115) ;  /* 0xffffffdd00187547 */ /* 0x000fea000b83ffff */
[----:B------:R-:W-:Y:S05]  /*77e0*/  EXIT ;  /* 0x000000000000794d */ /* 0x000fea0003800000 */
.L_x_25:
[----:B-1----:R1:W2:Y:S02]  /*77f0*/  SYNCS.PHASECHK.TRANS64.TRYWAIT P0, [R0+URZ+0x1a0], R2 ;  /* 0x0001a002000075a7 */ /* 0x0022a400080011ff */
[----:B--2---:R-:W-:Y:S05]  /*7800*/  @!P0 NANOSLEEP.SYNCS 0x989680 ;  /* 0x009896800000895d */ /* 0x004fea0003900000 */
[----:B------:R-:W2:Y:S02]  /*7810*/  @!P0 SYNCS.PHASECHK.TRANS64 P0, [R0+URZ+0x1a0], R2 ;  /* 0x0001a002000085a7 */ /* 0x000ea400080010ff */
[----:B--2---:R-:W-:Y:S05]  /*7820*/  @!P0 BRA `(.L_x_25) ;  /* 0xfffffffc00f08947 */ /* 0x004fea000383ffff */
[----:B------:R-:W-:Y:S05]  /*7830*/  BRA `(.L_x_116) ;  /* 0xffffffa000847947 */ /* 0x000fea000383ffff */
.L_x_28:
[----:B-1----:R-:W-:-:S07]  /*7840*/  MOV R0, UR33 ;  /* 0x0000002100007c02 */ /* 0x002fce0008000f00 */
.L_x_117:
[----:B-1----:R1:W2:Y:S02]  /*7850*/  SYNCS.PHASECHK.TRANS64.TRYWAIT P0, [R0+URZ+0x88], R3 ;  /* 0x00008803000075a7 */ /* 0x0022a400080011ff */
[----:B--2---:R-:W-:Y:S05]  /*7860*/  @!P0 NANOSLEEP.SYNCS 0x989680 ;  /* 0x009896800000895d */ /* 0x004fea0003900000 */
[----:B------:R-:W2:Y:S02]  /*7870*/  @!P0 SYNCS.PHASECHK.TRANS64 P0, [R0+URZ+0x88], R3 ;  /* 0x00008803000085a7 */ /* 0x000ea400080010ff */
[----:B--2---:R-:W-:Y:S05]  /*7880*/  @!P0 BRA `(.L_x_117) ;  /* 0xfffffffc00f08947 */ /* 0x004fea000383ffff */
[----:B------:R-:W-:Y:S05]  /*7890*/  BRA `(.L_x_27) ;  /* 0xffffffa000c47947 */ /* 0x000fea000383ffff */
.L_x_35:
[----:B-1----:R-:W-:-:S07]  /*78a0*/  MOV R0, UR17 ;  /* 0x0000001100007c02 */ /* 0x002fce0008000f00 */
.L_x_118:
[----:B-1----:R1:W2:Y:S02]  /*78b0*/  SYNCS.PHASECHK.TRANS64.TRYWAIT P0, [R0+URZ+0x88], R3 ;  /* 0x00008803000075a7 */ /* 0x0022a400080011ff */
[----:B--2---:R-:W-:Y:S05]  /*78c0*/  @!P0 NANOSLEEP.SYNCS 0x989680 ;  /* 0x009896800000895d */ /* 0x004fea0003900000 */
[----:B------:R-:W2:Y:S02]  /*78d0*/  @!P0 SYNCS.PHASECHK.TRANS64 P0, [R0+URZ+0x88], R3 ;  /* 0x00008803000085a7 */ /* 0x000ea400080010ff */
[----:B--2---:R-:W-:Y:S05]  /*78e0*/  @!P0 BRA `(.L_x_118) ;  /* 0xfffffffc00f08947 */ /* 0x004fea000383ffff */
[----:B------:R-:W-:Y:S05]  /*78f0*/  BRA `(.L_x_34) ;  /* 0xffffffa400807947 */ /* 0x000fea000383ffff */
.L_x_40:
[----:B-1----:R1:W2:Y:S02]  /*7900*/  SYNCS.PHASECHK.TRANS64.TRYWAIT P0, [R3+URZ+0x130], R0 ;  /* 0x00013000030075a7 */ /* 0x0022a400080011ff */
[----:B--2---:R-:W-:Y:S05]  /*7910*/  @!P0 NANOSLEEP.SYNCS 0x989680 ;  /* 0x009896800000895d */ /* 0x004fea0003900000 */
[----:B------:R-:W2:Y:S02]  /*7920*/  @!P0 SYNCS.PHASECHK.TRANS64 P0, [R3+URZ+0x130], R0 ;  /* 0x00013000030085a7 */ /* 0x000ea400080010ff */
[----:B--2---:R-:W-:Y:S05]  /*7930*/  @!P0 BRA `(.L_x_40) ;  /* 0xfffffffc00f08947 */ /* 0x004fea000383ffff */
[----:B------:R-:W-:Y:S05]  /*7940*/  BRA `(.L_x_119) ;  /* 0xffffffa800207947 */ /* 0x000fea000383ffff */
.L_x_44:
[----:B------:R-:W-:-:S07]  /*7950*/  MOV R0, UR4 ;  /* 0x0000000400007c02 */ /* 0x000fce0008000f00 */
.L_x_120:
[----:B-1----:R1:W2:Y:S02]  /*7960*/  SYNCS.PHASECHK.TRANS64.TRYWAIT P0, [R0+URZ], R2 ;  /* 0x00000002000075a7 */ /* 0x0022a400080011ff */
[----:B--2---:R-:W-:Y:S05]  /*7970*/  @!P0 NANOSLEEP.SYNCS 0x989680 ;  /* 0x009896800000895d */ /* 0x004fea0003900000 */
[----:B------:R-:W2:Y:S02]  /*7980*/  @!P0 SYNCS.PHASECHK.TRANS64 P0, [R0+URZ], R2 ;  /* 0x00000002000085a7 */ /* 0x000ea400080010ff */
[----:B--2---:R-:W-:Y:S05]  /*7990*/  @!P0 BRA `(.L_x_120) ;  /* 0xfffffffc00f08947 */ /* 0x004fea000383ffff */
[----:B------:R-:W-:Y:S05]  /*79a0*/  BRA `(.L_x_121) ;  /* 0xffffffac00c47947 */ /* 0x000fea000383ffff */
.L_x_45:
[----:B------:R-:W-:-:S07]  /*79b0*/  MOV R0, UR5 ;  /* 0x0000000500007c02 */ /* 0x000fce0008000f00 */
.L_x_122:
[----:B-1----:R1:W2:Y:S02]  /*79c0*/  SYNCS.PHASECHK.TRANS64.TRYWAIT P0, [R0+URZ], R3 ;  /* 0x00000003000075a7 */ /* 0x0022a400080011ff */
[----:B--2---:R-:W-:Y:S05]  /*79d0*/  @!P0 NANOSLEEP.SYNCS 0x989680 ;  /* 0x009896800000895d */ /* 0x004fea0003900000 */
[----:B------:R-:W2:Y:S02]  /*79e0*/  @!P0 SYNCS.PHASECHK.TRANS64 P0, [R0+URZ], R3 ;  /* 0x00000003000085a7 */ /* 0x000ea400080010ff */
[----:B--2---:R-:W-:Y:S05]  /*79f0*/  @!P0 BRA `(.L_x_122) ;  /* 0xfffffffc00f08947 */ /* 0x004fea000383ffff */
[----:B------:R-:W-:Y:S05]  /*7a00*/  BRA `(.L_x_123) ;  /* 0xffffffac00d07947 */ /* 0x000fea000383ffff */
.L_x_46:
[----:B------:R-:W-:-:S07]  /*7a10*/  MOV R0, UR5 ;  /* 0x0000000500007c02 */ /* 0x000fce0008000f00 */
.L_x_124:
[----:B-1----:R1:W2:Y:S02]  /*7a20*/  SYNCS.PHASECHK.TRANS64.TRYWAIT P0, [R0+URZ], R3 ;  /* 0x00000003000075a7 */ /* 0x0022a400080011ff */
[----:B--2---:R-:W-:Y:S05]  /*7a30*/  @!P0 NANOSLEEP.SYNCS 0x989680 ;  /* 0x009896800000895d */ /* 0x004fea0003900000 */
[----:B------:R-:W2:Y:S02]  /*7a40*/  @!P0 SYNCS.PHASECHK.TRANS64 P0, [R0+URZ], R3 ;  /* 0x00000003000085a7 */ /* 0x000ea400080010ff */
[----:B--2---:R-:W-:Y:S05]  /*7a50*/  @!P0 BRA `(.L_x_124) ;  /* 0xfffffffc00f08947 */ /* 0x004fea000383ffff */
[----:B------:R-:W-:Y:S05]  /*7a60*/  BRA `(.L_x_125) ;  /* 0xffffffac00dc7947 */ /* 0x000fea000383ffff */
.L_x_47:
[----:B------:R-:W-:-:S07]  /*7a70*/  MOV R0, UR5 ;  /* 0x0000000500007c02 */ /* 0x000fce0008000f00 */
.L_x_126:
[----:B-1----:R1:W2:Y:S02]  /*7a80*/  SYNCS.PHASECHK.TRANS64.TRYWAIT P0, [R0+URZ], R3 ;  /* 0x00000003000075a7 */ /* 0x0022a400080011ff */
[----:B--2---:R-:W-:Y:S05]  /*7a90*/  @!P0 NANOSLEEP.SYNCS 0x989680 ;  /* 0x009896800000895d */ /* 0x004fea0003900000 */
[----:B------:R-:W2:Y:S02]  /*7aa0*/  @!P0 SYNCS.PHASECHK.TRANS64 P0, [R0+URZ], R3 ;  /* 0x00000003000085a7 */ /* 0x000ea400080010ff */
[----:B--2---:R-:W-:Y:S05]  /*7ab0*/  @!P0 BRA `(.L_x_126) ;  /* 0xfffffffc00f08947 */ /* 0x004fea000383ffff */
[----:B------:R-:W-:Y:S05]  /*7ac0*/  BRA `(.L_x_127) ;  /* 0xffffffac00e87947 */ /* 0x000fea000383ffff */
.L_x_48:
[----:B------:R-:W-:-:S07]  /*7ad0*/  MOV R0, UR5 ;  /* 0x0000000500007c02 */ /* 0x000fce0008000f00 */
.L_x_128:
[----:B-1----:R1:W2:Y:S02]  /*7ae0*/  SYNCS.PHASECHK.TRANS64.TRYWAIT P0, [R0+URZ], R3 ;  /* 0x00000003000075a7 */ /* 0x0022a400080011ff */
[----:B--2---:R-:W-:Y:S05]  /*7af0*/  @!P0 NANOSLEEP.SYNCS 0x989680 ;  /* 0x009896800000895d */ /* 0x004fea0003900000 */
[----:B------:R-:W2:Y:S02]  /*7b00*/  @!P0 SYNCS.PHASECHK.TRANS64 P0, [R0+URZ], R3 ;  /* 0x00000003000085a7 */ /* 0x000ea400080010ff */
[----:B--2---:R-:W-:Y:S05]  /*7b10*/  @!P0 BRA `(.L_x_128) ;  /* 0xfffffffc00f08947 */ /* 0x004fea000383ffff */
[----:B------:R-:W-:Y:S05]  /*7b20*/  BRA `(.L_x_129) ;  /* 0xffffffac00f47947 */ /* 0x000fea000383ffff */
.L_x_49:
[----:B------:R-:W-:-:S07]  /*7b30*/  MOV R0, UR5 ;  /* 0x0000000500007c02 */ /* 0x000fce0008000f00 */
.L_x_130:
[----:B-1----:R1:W2:Y:S02]  /*7b40*/  SYNCS.PHASECHK.TRANS64.TRYWAIT P0, [R0+URZ], R3 ;  /* 0x00000003000075a7 */ /* 0x0022a400080011ff */
[----:B--2---:R-:W-:Y:S05]  /*7b50*/  @!P0 NANOSLEEP.SYNCS 0x989680 ;  /* 0x009896800000895d */ /* 0x004fea0003900000 */
[----:B------:R-:W2:Y:S02]  /*7b60*/  @!P0 SYNCS.PHASECHK.TRANS64 P0, [R0+URZ], R3 ;  /* 0x00000003000085a7 */ /* 0x000ea400080010ff */
[----:B--2---:R-:W-:Y:S05]  /*7b70*/  @!P0 BRA `(.L_x_130) ;  /* 0xfffffffc00f08947 */ /* 0x004fea000383ffff */
[----:B------:R-:W-:Y:S05]  /*7b80*/  BRA `(.L_x_131) ;  /* 0xffffffb000007947 */ /* 0x000fea000383ffff */
.L_x_50:
[----:B------:R-:W-:-:S07]  /*7b90*/  MOV R0, UR5 ;  /* 0x0000000500007c02 */ /* 0x000fce0008000f00 */
.L_x_132:
[----:B-1----:R1:W2:Y:S02]  /*7ba0*/  SYNCS.PHASECHK.TRANS64.TRYWAIT P0, [R0+URZ], R3 ;  /* 0x00000003000075a7 */ /* 0x0022a400080011ff */
[----:B--2---:R-:W-:Y:S05]  /*7bb0*/  @!P0 NANOSLEEP.SYNCS 0x989680 ;  /* 0x009896800000895d */ /* 0x004fea0003900000 */
[----:B------:R-:W2:Y:S02]  /*7bc0*/  @!P0 SYNCS.PHASECHK.TRANS64 P0, [R0+URZ], R3 ;  /* 0x00000003000085a7 */ /* 0x000ea400080010ff */
[----:B--2---:R-:W-:Y:S05]  /*7bd0*/  @!P0 BRA `(.L_x_132) ;  /* 0xfffffffc00f08947 */ /* 0x004fea000383ffff */
[----:B------:R-:W-:Y:S05]  /*7be0*/  BRA `(.L_x_133) ;  /* 0xffffffb0000c7947 */ /* 0x000fea000383ffff */
.L_x_51:
[----:B------:R-:W-:-:S07]  /*7bf0*/  MOV R0, UR5 ;  /* 0x0000000500007c02 */ /* 0x000fce0008000f00 */
.L_x_134:
[----:B-1----:R1:W2:Y:S02]  /*7c00*/  SYNCS.PHASECHK.TRANS64.TRYWAIT P0, [R0+URZ], R3 ;  /* 0x00000003000075a7 */ /* 0x0022a400080011ff */
[----:B--2---:R-:W-:Y:S05]  /*7c10*/  @!P0 NANOSLEEP.SYNCS 0x989680 ;  /* 0x009896800000895d */ /* 0x004fea0003900000 */
[----:B------:R-:W2:Y:S02]  /*7c20*/  @!P0 SYNCS.PHASECHK.TRANS64 P0, [R0+URZ], R3 ;  /* 0x00000003000085a7 */ /* 0x000ea400080010ff */
[----:B--2---:R-:W-:Y:S05]  /*7c30*/  @!P0 BRA `(.L_x_134) ;  /* 0xfffffffc00f08947 */ /* 0x004fea000383ffff */
[----:B------:R-:W-:Y:S05]  /*7c40*/  BRA `(.L_x_135) ;  /* 0xffffffb000187947 */ /* 0x000fea000383ffff */
.L_x_52:
[----:B------:R-:W-:-:S07]  /*7c50*/  MOV R0, UR5 ;  /* 0x0000000500007c02 */ /* 0x000fce0008000f00 */
.L_x_136:
[----:B-1----:R1:W2:Y:S02]  /*7c60*/  SYNCS.PHASECHK.TRANS64.TRYWAIT P0, [R0+URZ], R3 ;  /* 0x00000003000075a7 */ /* 0x0022a400080011ff */
[----:B--2---:R-:W-:Y:S05]  /*7c70*/  @!P0 NANOSLEEP.SYNCS 0x989680 ;  /* 0x009896800000895d */ /* 0x004fea0003900000 */
[----:B------:R-:W2:Y:S02]  /*7c80*/  @!P0 SYNCS.PHASECHK.TRANS64 P0, [R0+URZ], R3 ;  /* 0x00000003000085a7 */ /* 0x000ea400080010ff */
[----:B--2---:R-:W-:Y:S05]  /*7c90*/  @!P0 BRA `(.L_x_136) ;  /* 0xfffffffc00f08947 */ /* 0x004fea000383ffff */
[----:B------:R-:W-:Y:S05]  /*7ca0*/  BRA `(.L_x_137) ;  /* 0xffffffb000247947 */ /* 0x000fea000383ffff */
.L_x_53:
[----:B------:R-:W-:-:S07]  /*7cb0*/  MOV R0, UR5 ;  /* 0x0000000500007c02 */ /* 0x000fce0008000f00 */
.L_x_138:
[----:B-1----:R1:W2:Y:S02]  /*7cc0*/  SYNCS.PHASECHK.TRANS64.TRYWAIT P0, [R0+URZ], R3 ;  /* 0x00000003000075a7 */ /* 0x0022a400080011ff */
[----:B--2---:R-:W-:Y:S05]  /*7cd0*/  @!P0 NANOSLEEP.SYNCS 0x989680 ;  /* 0x009896800000895d */ /* 0x004fea0003900000 */
[----:B------:R-:W2:Y:S02]  /*7ce0*/  @!P0 SYNCS.PHASECHK.TRANS64 P0, [R0+URZ], R3 ;  /* 0x00000003000085a7 */ /* 0x000ea400080010ff */
[----:B--2---:R-:W-:Y:S05]  /*7cf0*/  @!P0 BRA `(.L_x_138) ;  /* 0xfffffffc00f08947 */ /* 0x004fea000383ffff */
[----:B------:R-:W-:Y:S05]  /*7d00*/  BRA `(.L_x_139) ;  /* 0xffffffb000307947 */ /* 0x000fea000383ffff */
.L_x_54:
[----:B------:R-:W-:-:S07]  /*7d10*/  MOV R0, UR5 ;  /* 0x0000000500007c02 */ /* 0x000fce0008000f00 */
.L_x_140:
[----:B-1----:R1:W2:Y:S02]  /*7d20*/  SYNCS.PHASECHK.TRANS64.TRYWAIT P0, [R0+URZ], R3 ;  /* 0x00000003000075a7 */ /* 0x0022a400080011ff */
[----:B--2---:R-:W-:Y:S05]  /*7d30*/  @!P0 NANOSLEEP.SYNCS 0x989680 ;  /* 0x009896800000895d */ /* 0x004fea0003900000 */
[----:B------:R-:W2:Y:S02]  /*7d40*/  @!P0 SYNCS.PHASECHK.TRANS64 P0, [R0+URZ], R3 ;  /* 0x00000003000085a7 */ /* 0x000ea400080010ff */
[----:B--2---:R-:W-:Y:S05]  /*7d50*/  @!P0 BRA `(.L_x_140) ;  /* 0xfffffffc00f08947 */ /* 0x004fea000383ffff */
[----:B------:R-:W-:Y:S05]  /*7d60*/  BRA `(.L_x_141) ;  /* 0xffffffb0003c7947 */ /* 0x000fea000383ffff */
.L_x_55:
[----:B------:R-:W-:-:S07]  /*7d70*/  MOV R0, UR5 ;  /* 0x0000000500007c02 */ /* 0x000fce0008000f00 */
.L_x_142:
[----:B-1----:R1:W2:Y:S02]  /*7d80*/  SYNCS.PHASECHK.TRANS64.TRYWAIT P0, [R0+URZ], R3 ;  /* 0x00000003000075a7 */ /* 0x0022a400080011ff */
[----:B--2---:R-:W-:Y:S05]  /*7d90*/  @!P0 NANOSLEEP.SYNCS 0x989680 ;  /* 0x009896800000895d */ /* 0x004fea0003900000 */
[----:B------:R-:W2:Y:S02]  /*7da0*/  @!P0 SYNCS.PHASECHK.TRANS64 P0, [R0+URZ], R3 ;  /* 0x00000003000085a7 */ /* 0x000ea400080010ff */
[----:B--2---:R-:W-:Y:S05]  /*7db0*/  @!P0 BRA `(.L_x_142) ;  /* 0xfffffffc00f08947 */ /* 0x004fea000383ffff */
[----:B------:R-:W-:Y:S05]  /*7dc0*/  BRA `(.L_x_143) ;  /* 0xffffffb000487947 */ /* 0x000fea000383ffff */
.L_x_56:
[----:B------:R-:W-:-:S07]  /*7dd0*/  MOV R0, UR5 ;  /* 0x0000000500007c02 */ /* 0x000fce0008000f00 */
.L_x_144:
[----:B-1----:R1:W2:Y:S02]  /*7de0*/  SYNCS.PHASECHK.TRANS64.TRYWAIT P0, [R0+URZ], R3 ;  /* 0x00000003000075a7 */ /* 0x0022a400080011ff */
[----:B--2---:R-:W-:Y:S05]  /*7df0*/  @!P0 NANOSLEEP.SYNCS 0x989680 ;  /* 0x009896800000895d */ /* 0x004fea0003900000 */
[----:B------:R-:W2:Y:S02]  /*7e00*/  @!P0 SYNCS.PHASECHK.TRANS64 P0, [R0+URZ], R3 ;  /* 0x00000003000085a7 */ /* 0x000ea400080010ff */
[----:B--2---:R-:W-:Y:S05]  /*7e10*/  @!P0 BRA `(.L_x_144) ;  /* 0xfffffffc00f08947 */ /* 0x004fea000383ffff */
[----:B------:R-:W-:Y:S05]  /*7e20*/  BRA `(.L_x_145) ;  /* 0xffffffb000547947 */ /* 0x000fea000383ffff */
.L_x_57:
[----:B------:R-:W-:-:S07]  /*7e30*/  MOV R0, UR5 ;  /* 0x0000000500007c02 */ /* 0x000fce0008000f00 */
.L_x_146:
[----:B-1----:R1:W2:Y:S02]  /*7e40*/  SYNCS.PHASECHK.TRANS64.TRYWAIT P0, [R0+URZ], R3 ;  /* 0x00000003000075a7 */ /* 0x0022a400080011ff */
[----:B--2---:R-:W-:Y:S05]  /*7e50*/  @!P0 NANOSLEEP.SYNCS 0x989680 ;  /* 0x009896800000895d */ /* 0x004fea0003900000 */
[----:B------:R-:W2:Y:S02]  /*7e60*/  @!P0 SYNCS.PHASECHK.TRANS64 P0, [R0+URZ], R3 ;  /* 0x00000003000085a7 */ /* 0x000ea400080010ff */
[----:B--2---:R-:W-:Y:S05]  /*7e70*/  @!P0 BRA `(.L_x_146) ;  /* 0xfffffffc00f08947 */ /* 0x004fea000383ffff */
[----:B------:R-:W-:Y:S05]  /*7e80*/  BRA `(.L_x_147) ;  /* 0xffffffb000607947 */ /* 0x000fea000383ffff */
.L_x_58:
[----:B------:R-:W-:-:S07]  /*7e90*/  MOV R0, UR5 ;  /* 0x0000000500007c02 */ /* 0x000fce0008000f00 */
.L_x_148:
[----:B-1----:R1:W2:Y:S02]  /*7ea0*/  SYNCS.PHASECHK.TRANS64.TRYWAIT P0, [R0+URZ], R3 ;  /* 0x00000003000075a7 */ /* 0x0022a400080011ff */
[----:B--2---:R-:W-:Y:S05]  /*7eb0*/  @!P0 NANOSLEEP.SYNCS 0x989680 ;  /* 0x009896800000895d */ /* 0x004fea0003900000 */
[----:B------:R-:W2:Y:S02]  /*7ec0*/  @!P0 SYNCS.PHASECHK.TRANS64 P0, [R0+URZ], R3 ;  /* 0x00000003000085a7 */ /* 0x000ea400080010ff */
[----:B--2---:R-:W-:Y:S05]  /*7ed0*/  @!P0 BRA `(.L_x_148) ;  /* 0xfffffffc00f08947 */ /* 0x004fea000383ffff */
[----:B------:R-:W-:Y:S05]  /*7ee0*/  BRA `(.L_x_149) ;  /* 0xffffffb0006c7947 */ /* 0x000fea000383ffff */
.L_x_59:
[----:B------:R-:W-:-:S07]  /*7ef0*/  MOV R0, UR5 ;  /* 0x0000000500007c02 */ /* 0x000fce0008000f00 */
.L_x_150:
[----:B-1----:R1:W2:Y:S02]  /*7f00*/  SYNCS.PHASECHK.TRANS64.TRYWAIT P0, [R0+URZ], R3 ;  /* 0x00000003000075a7 */ /* 0x0022a400080011ff */
[----:B--2---:R-:W-:Y:S05]  /*7f10*/  @!P0 NANOSLEEP.SYNCS 0x989680 ;  /* 0x009896800000895d */ /* 0x004fea0003900000 */
[----:B------:R-:W2:Y:S02]  /*7f20*/  @!P0 SYNCS.PHASECHK.TRANS64 P0, [R0+URZ], R3 ;  /* 0x00000003000085a7 */ /* 0x000ea400080010ff */
[----:B--2---:R-:W-:Y:S05]  /*7f30*/  @!P0 BRA `(.L_x_150) ;  /* 0xfffffffc00f08947 */ /* 0x004fea000383ffff */
[----:B------:R-:W-:Y:S05]  /*7f40*/  BRA `(.L_x_151) ;  /* 0xffffffb000787947 */ /* 0x000fea000383ffff */
.L_x_62:
[----:B-1----:R1:W2:Y:S02]  /*7f50*/  SYNCS.PHASECHK.TRANS64.TRYWAIT P0, [R2+URZ+0x190], R4 ;  /* 0x00019004020075a7 */ /* 0x0022a400080011ff */
[----:B--2---:R-:W-:Y:S05]  /*7f60*/  @!P0 NANOSLEEP.SYNCS 0x989680 ;  /* 0x009896800000895d */ /* 0x004fea0003900000 */
[----:B------:R-:W2:Y:S02]  /*7f70*/  @!P0 SYNCS.PHASECHK.TRANS64 P0, [R2+URZ+0x190], R4 ;  /* 0x00019004020085a7 */ /* 0x000ea400080010ff */
[----:B--2---:R-:W-:Y:S05]  /*7f80*/  @!P0 BRA `(.L_x_62) ;  /* 0xfffffffc00f08947 */ /* 0x004fea000383ffff */
[----:B------:R-:W-:Y:S05]  /*7f90*/  BRA `(.L_x_152) ;  /* 0xffffffb000d47947 */ /* 0x000fea000383ffff */
.L_x_63:
[----:B------:R-:W-:-:S07]  /*7fa0*/  MOV R2, UR4 ;  /* 0x0000000400027c02 */ /* 0x000fce0008000f00 */
.L_x_153:
[----:B-1----:R1:W2:Y:S02]  /*7fb0*/  SYNCS.PHASECHK.TRANS64.TRYWAIT P0, [R2+URZ+0x140], R5 ;  /* 0x00014005020075a7 */ /* 0x0022a400080011ff */
[----:B--2---:R-:W-:Y:S05]  /*7fc0*/  @!P0 NANOSLEEP.SYNCS 0x989680 ;  /* 0x009896800000895d */ /* 0x004fea0003900000 */
[----:B------:R-:W2:Y:S02]  /*7fd0*/  @!P0 SYNCS.PHASECHK.TRANS64 P0, [R2+URZ+0x140], R5 ;  /* 0x00014005020085a7 */ /* 0x000ea400080010ff */
[----:B--2---:R-:W-:Y:S05]  /*7fe0*/  @!P0 BRA `(.L_x_153) ;  /* 0xfffffffc00f08947 */ /* 0x004fea000383ffff */
[----:B------:R-:W-:Y:S05]  /*7ff0*/  BRA `(.L_x_154) ;  /* 0xffffffb000e47947 */ /* 0x000fea000383ffff */
.L_x_64:
[----:B-1----:R1:W2:Y:S02]  /*8000*/  SYNCS.PHASECHK.TRANS64.TRYWAIT P1, [R2+URZ+0x130], R4 ;  /* 0x00013004020075a7 */ /* 0x0022a400080211ff */
[----:B--2---:R-:W-:Y:S05]  /*8010*/  @!P1 NANOSLEEP.SYNCS 0x989680 ;  /* 0x009896800000995d */ /* 0x004fea0003900000 */
[----:B------:R-:W2:Y:S02]  /*8020*/  @!P1 SYNCS.PHASECHK.TRANS64 P1, [R2+URZ+0x130], R4 ;  /* 0x00013004020095a7 */ /* 0x000ea400080210ff */
[----:B--2---:R-:W-:Y:S05]  /*8030*/  @!P1 BRA `(.L_x_64) ;  /* 0xfffffffc00f09947 */ /* 0x004fea000383ffff */
[----:B------:R-:W-:Y:S05]  /*8040*/  BRA `(.L_x_155) ;  /* 0xffffffb400147947 */ /* 0x000fea000383ffff */
.L_x_67:
[----:B------:R-:W-:-:S07]  /*8050*/  MOV R0, UR4 ;  /* 0x0000000400007c02 */ /* 0x000fce0008000f00 */
.L_x_156:
[----:B-1----:R1:W2:Y:S02]  /*8060*/  SYNCS.PHASECHK.TRANS64.TRYWAIT P0, [R0+URZ+0x140], R2 ;  /* 0x00014002000075a7 */ /* 0x0022a400080011ff */
[----:B--2---:R-:W-:Y:S05]  /*8070*/  @!P0 NANOSLEEP.SYNCS 0x989680 ;  /* 0x009896800000895d */ /* 0x004fea0003900000 */
[----:B------:R-:W2:Y:S02]  /*8080*/  @!P0 SYNCS.PHASECHK.TRANS64 P0, [R0+URZ+0x140], R2 ;  /* 0x00014002000085a7 */ /* 0x000ea400080010ff */
[----:B--2---:R-:W-:Y:S05]  /*8090*/  @!P0 BRA `(.L_x_156) ;  /* 0xfffffffc00f08947 */ /* 0x004fea000383ffff */
[----:B------:R-:W-:Y:S05]  /*80a0*/  BRA `(.L_x_66) ;  /* 0xffffffb400687947 */ /* 0x000fea000383ffff */
.L_x_74:
[----:B-1----:R1:W2:Y:S02]  /*80b0*/  SYNCS.PHASECHK.TRANS64.TRYWAIT P1, [R0+URZ+0x130], R2 ;  /* 0x00013002000075a7 */ /* 0x0022a400080211ff */
[----:B--2---:R-:W-:Y:S05]  /*80c0*/  @!P1 NANOSLEEP.SYNCS 0x989680 ;  /* 0x009896800000995d */ /* 0x004fea0003900000 */
[----:B------:R-:W2:Y:S02]  /*80d0*/  @!P1 SYNCS.PHASECHK.TRANS64 P1, [R0+URZ+0x130], R2 ;  /* 0x00013002000095a7 */ /* 0x000ea400080210ff */
[----:B--2---:R-:W-:Y:S05]  /*80e0*/  @!P1 BRA `(.L_x_74) ;  /* 0xfffffffc00f09947 */ /* 0x004fea000383ffff */
[----:B------:R-:W-:Y:S05]  /*80f0*/  BRA `(.L_x_157) ;  /* 0xffffffb800cc7947 */ /* 0x000fea000383ffff */
.L_x_75:
[----:B------:R-:W-:-:S07]  /*8100*/  MOV R2, UR22 ;  /* 0x0000001600027c02 */ /* 0x000fce0008000f00 */
.L_x_158:
[----:B-1----:R1:W2:Y:S02]  /*8110*/  SYNCS.PHASECHK.TRANS64.TRYWAIT P0, [R2+URZ+0x170], R0 ;  /* 0x00017000020075a7 */ /* 0x0022a400080011ff */
[----:B--2---:R-:W-:Y:S05]  /*8120*/  @!P0 NANOSLEEP.SYNCS 0x989680 ;  /* 0x009896800000895d */ /* 0x004fea0003900000 */
[----:B------:R-:W2:Y:S02]  /*8130*/  @!P0 SYNCS.PHASECHK.TRANS64 P0, [R2+URZ+0x170], R0 ;  /* 0x00017000020085a7 */ /* 0x000ea400080010ff */
[----:B--2---:R-:W-:Y:S05]  /*8140*/  @!P0 BRA `(.L_x_158) ;  /* 0xfffffffc00f08947 */ /* 0x004fea000383ffff */
[----:B------:R-:W-:Y:S05]  /*8150*/  BRA `(.L_x_159) ;  /* 0xffffffbc00047947 */ /* 0x000fea000383ffff */
.L_x_78:
[----:B------:R-:W-:Y:S07]  /*8160*/  MOV R0, UR5 ;  /* 0x0000000500007c02 */ /* 0x000fee0008000f00 */
.L_x_160:
[----:B-1----:R1:W2:Y:S02]  /*8170*/  SYNCS.PHASECHK.TRANS64.TRYWAIT P0, [R0+URZ], R2 ;  /* 0x00000002000075a7 */ /* 0x0022a400080011ff */
[----:B--2---:R-:W-:Y:S05]  /*8180*/  @!P0 NANOSLEEP.SYNCS 0x989680 ;  /* 0x009896800000895d */ /* 0x004fea0003900000 */
[----:B------:R-:W2:Y:S02]  /*8190*/  @!P0 SYNCS.PHASECHK.TRANS64 P0, [R0+URZ], R2 ;  /* 0x00000002000085a7 */ /* 0x000ea400080010ff */
[----:B--2---:R-:W-:Y:S05]  /*81a0*/  @!P0 BRA `(.L_x_160) ;  /* 0xfffffffc00f08947 */ /* 0x004fea000383ffff */
[----:B------:R-:W-:Y:S05]  /*81b0*/  BRA `(.L_x_77) ;  /* 0xffffffbc00207947 */ /* 0x000fea000383ffff */
.L_x_81:
[----:B------:R-:W-:-:S07]  /*81c0*/  MOV R0, UR4 ;  /* 0x0000000400007c02 */ /* 0x000fce0008000f00 */
.L_x_161:
[----:B--2---:R2:W4:Y:S02]  /*81d0*/  SYNCS.PHASECHK.TRANS64.TRYWAIT P0, [R0+URZ], R2 ;  /* 0x00000002000075a7 */ /* 0x00452400080011ff */
[----:B----4-:R-:W-:Y:S05]  /*81e0*/  @!P0 NANOSLEEP.SYNCS 0x989680 ;  /* 0x009896800000895d */ /* 0x010fea0003900000 */
[----:B------:R-:W4:Y:S02]  /*81f0*/  @!P0 SYNCS.PHASECHK.TRANS64 P0, [R0+URZ], R2 ;  /* 0x00000002000085a7 */ /* 0x000f2400080010ff */
[----:B----4-:R-:W-:Y:S05]  /*8200*/  @!P0 BRA `(.L_x_161) ;  /* 0xfffffffc00f08947 */ /* 0x010fea000383ffff */
[----:B------:R-:W-:Y:S05]  /*8210*/  BRA `(.L_x_162) ;  /* 0xffffffbc00d47947 */ /* 0x000fea000383ffff */
.L_x_82:
[----:B------:R-:W-:-:S07]  /*8220*/  MOV R0, UR5 ;  /* 0x0000000500007c02 */ /* 0x000fce0008000f00 */
.L_x_163:
[----:B-1----:R1:W2:Y:S02]  /*8230*/  SYNCS.PHASECHK.TRANS64.TRYWAIT P0, [R0+URZ], R3 ;  /* 0x00000003000075a7 */ /* 0x0022a400080011ff */
[----:B--2---:R-:W-:Y:S05]  /*8240*/  @!P0 NANOSLEEP.SYNCS 0x989680 ;  /* 0x009896800000895d */ /* 0x004fea0003900000 */
[----:B------:R-:W2:Y:S02]  /*8250*/  @!P0 SYNCS.PHASECHK.TRANS64 P0, [R0+URZ], R3 ;  /* 0x00000003000085a7 */ /* 0x000ea400080010ff */
[----:B--2---:R-:W-:Y:S05]  /*8260*/  @!P0 BRA `(.L_x_163) ;  /* 0xfffffffc00f08947 */ /* 0x004fea000383ffff */
[----:B------:R-:W-:Y:S05]  /*8270*/  BRA `(.L_x_164) ;  /* 0xffffffbc00e07947 */ /* 0x000fea000383ffff */
.L_x_83:
[----:B------:R-:W-:-:S07]  /*8280*/  MOV R0, UR5 ;  /* 0x0000000500007c02 */ /* 0x000fce0008000f00 */
.L_x_165:
[----:B-1----:R1:W2:Y:S02]  /*8290*/  SYNCS.PHASECHK.TRANS64.TRYWAIT P0, [R0+URZ], R3 ;  /* 0x00000003000075a7 */ /* 0x0022a400080011ff */
[----:B--2---:R-:W-:Y:S05]  /*82a0*/  @!P0 NANOSLEEP.SYNCS 0x989680 ;  /* 0x009896800000895d */ /* 0x004fea0003900000 */
[----:B------:R-:W2:Y:S02]  /*82b0*/  @!P0 SYNCS.PHASECHK.TRANS64 P0, [R0+URZ], R3 ;  /* 0x00000003000085a7 */ /* 0x000ea400080010ff */
[----:B--2---:R-:W-:Y:S05]  /*82c0*/  @!P0 BRA `(.L_x_165) ;  /* 0xfffffffc00f08947 */ /* 0x004fea000383ffff */
[----:B------:R-:W-:Y:S05]  /*82d0*/  BRA `(.L_x_166) ;  /* 0xffffffbc00ec7947 */ /* 0x000fea000383ffff */
.L_x_84:
[----:B-1----:R-:W-:-:S07]  /*82e0*/  MOV R0, UR4 ;  /* 0x0000000400007c02 */ /* 0x002fce0008000f00 */
.L_x_167:
[----:B-1----:R1:W2:Y:S02]  /*82f0*/  SYNCS.PHASECHK.TRANS64.TRYWAIT P0, [R0+URZ], R2 ;  /* 0x00000002000075a7 */ /* 0x0022a400080011ff */
[----:B--2---:R-:W-:Y:S05]  /*8300*/  @!P0 NANOSLEEP.SYNCS 0x989680 ;  /* 0x009896800000895d */ /* 0x004fea0003900000 */
[----:B------:R-:W2:Y:S02]  /*8310*/  @!P0 SYNCS.PHASECHK.TRANS64 P0, [R0+URZ], R2 ;  /* 0x00000002000085a7 */ /* 0x000ea400080010ff */
[----:B--2---:R-:W-:Y:S05]  /*8320*/  @!P0 BRA `(.L_x_167) ;  /* 0xfffffffc00f08947 */ /* 0x004fea000383ffff */
[----:B------:R-:W-:Y:S05]  /*8330*/  BRA `(.L_x_168) ;  /* 0xffffffbc00f87947 */ /* 0x000fea000383ffff */
.L_x_89:
[----:B--2---:R2:W3:Y:S02]  /*8340*/  SYNCS.PHASECHK.TRANS64.TRYWAIT P0, [R7+URZ+0x130], R0 ;  /* 0x00013000070075a7 */ /* 0x0044e400080011ff */
[----:B---3--:R-:W-:Y:S05]  /*8350*/  @!P0 NANOSLEEP.SYNCS 0x989680 ;  /* 0x009896800000895d */ /* 0x008fea0003900000 */
[----:B------:R-:W3:Y:S02]  /*8360*/  @!P0 SYNCS.PHASECHK.TRANS64 P0, [R7+URZ+0x130], R0 ;  /* 0x00013000070085a7 */ /* 0x000ee400080010ff */
[----:B---3--:R-:W-:Y:S05]  /*8370*/  @!P0 BRA `(.L_x_89) ;  /* 0xfffffffc00f08947 */ /* 0x008fea000383ffff */
[----:B------:R-:W-:Y:S05]  /*8380*/  BRA `(.L_x_169) ;  /* 0xffffffc4000c7947 */ /* 0x000fea000383ffff */
.L_x_92:
[----:B-1----:R-:W-:Y:S07]  /*8390*/  MOV R0, UR17 ;  /* 0x0000001100007c02 */ /* 0x002fee0008000f00 */
.L_x_170:
[----:B-1----:R1:W2:Y:S02]  /*83a0*/  SYNCS.PHASECHK.TRANS64.TRYWAIT P2, [R0+URZ+0x128], R7 ;  /* 0x00012807000075a7 */ /* 0x0022a400080411ff */
[----:B--2---:R-:W-:Y:S05]  /*83b0*/  @!P2 NANOSLEEP.SYNCS 0x989680 ;  /* 0x009896800000a95d */ /* 0x004fea0003900000 */
[----:B------:R-:W2:Y:S02]  /*83c0*/  @!P2 SYNCS.PHASECHK.TRANS64 P2, [R0+URZ+0x128], R7 ;  /* 0x000128070000a5a7 */ /* 0x000ea400080410ff */
[----:B--2---:R-:W-:Y:S05]  /*83d0*/  @!P2 BRA `(.L_x_170) ;  /* 0xfffffffc00f0a947 */ /* 0x004fea000383ffff */
[----:B------:R-:W-:Y:S05]  /*83e0*/  BRA `(.L_x_91) ;  /* 0xffffffc8006c7947 */ /* 0x000fea000383ffff */
.L_x_95:
[----:B-1----:R-:W-:Y:S07]  /*83f0*/  MOV R0, UR17 ;  /* 0x0000001100007c02 */ /* 0x002fee0008000f00 */
.L_x_171:
[----:B-1----:R1:W2:Y:S02]  /*8400*/  SYNCS.PHASECHK.TRANS64.TRYWAIT P0, [R0+URZ+0x118], R6 ;  /* 0x00011806000075a7 */ /* 0x0022a400080011ff */
[----:B--2---:R-:W-:Y:S05]  /*8410*/  @!P0 NANOSLEEP.SYNCS 0x989680 ;  /* 0x009896800000895d */ /* 0x004fea0003900000 */
[----:B------:R-:W2:Y:S02]  /*8420*/  @!P0 SYNCS.PHASECHK.TRANS64 P0, [R0+URZ+0x118], R6 ;  /* 0x00011806000085a7 */ /* 0x000ea400080010ff */
[----:B--2---:R-:W-:Y:S05]  /*8430*/  @!P0 BRA `(.L_x_171) ;  /* 0xfffffffc00f08947 */ /* 0x004fea000383ffff */
[----:B------:R-:W-:Y:S05]  /*8440*/  BRA `(.L_x_172) ;  /* 0xffffffc800bc7947 */ /* 0x000fea000383ffff */
.L_x_98:
[----:B---3--:R3:W4:Y:S02]  /*8450*/  SYNCS.PHASECHK.TRANS64.TRYWAIT P0, [R3+URZ+0x130], R0 ;  /* 0x00013000030075a7 */ /* 0x00872400080011ff */
[----:B----4-:R-:W-:Y:S05]  /*8460*/  @!P0 NANOSLEEP.SYNCS 0x989680 ;  /* 0x009896800000895d */ /* 0x010fea0003900000 */
[----:B------:R-:W4:Y:S02]  /*8470*/  @!P0 SYNCS.PHASECHK.TRANS64 P0, [R3+URZ+0x130], R0 ;  /* 0x00013000030085a7 */ /* 0x000f2400080010ff */
[----:B----4-:R-:W-:Y:S05]  /*8480*/  @!P0 BRA `(.L_x_98) ;  /* 0xfffffffc00f08947 */ /* 0x010fea000383ffff */
[----:B------:R-:W-:Y:S05]  /*8490*/  BRA `(.L_x_173) ;  /* 0xffffffcc00fc7947 */ /* 0x000fea000383ffff */
.L_x_109:
[----:B-1----:R-:W-:Y:S04]  /*84a0*/  MOV R0, UR44 ;  /* 0x0000002c00007c02 */ /* 0x002fe80008000f00 */
[----:B------:R1:W2:Y:S03]  /*84b0*/  SYNCS.PHASECHK.TRANS64.TRYWAIT P1, [R0+URZ+0x110], R3 ;  /* 0x00011003000075a7 */ /* 0x0002a600080211ff */
[----:B--2---:R-:W-:Y:S05]  /*84c0*/  @!P1 NANOSLEEP.SYNCS 0x989680 ;  /* 0x009896800000995d */ /* 0x004fea0003900000 */
[----:B------:R-:W2:Y:S02]  /*84d0*/  @!P1 SYNCS.PHASECHK.TRANS64 P1, [R0+URZ+0x110], R3 ;  /* 0x00011003000095a7 */ /* 0x000ea400080210ff */
[----:B--2---:R-:W-:Y:S05]  /*84e0*/  @!P1 BRA `(.L_x_109) ;  /* 0xfffffffc00ec9947 */ /* 0x004fea000383ffff */
[----:B------:R-:W-:Y:S05]  /*84f0*/  BRA `(.L_x_108) ;  /* 0xffffffdc00547947 */ /* 0x000fea000383ffff */
.L_x_111:
[----:B------:R1:W1:Y:S02]  /*8500*/  SYNCS.PHASECHK.TRANS64.TRYWAIT P1, [R22+URZ+0x150], R4 ;  /* 0x00015004160075a7 */ /* 0x00026400080211ff */
[----:B-1----:R-:W-:Y:S05]  /*8510*/  @!P1 NANOSLEEP.SYNCS 0x989680 ;  /* 0x009896800000995d */ /* 0x002fea0003900000 */
[----:B------:R-:W1:Y:S02]  /*8520*/  @!P1 SYNCS.PHASECHK.TRANS64 P1, [R22+URZ+0x150], R4 ;  /* 0x00015004160095a7 */ /* 0x000e6400080210ff */
[----:B-1----:R-:W-:Y:S05]  /*8530*/  @!P1 BRA `(.L_x_111) ;  /* 0xfffffffc00f09947 */ /* 0x002fea000383ffff */
[----:B------:R-:W-:Y:S05]  /*8540*/  BRA `(.L_x_110) ;  /* 0xffffffdc00987947 */ /* 0x000fea000383ffff */
        .weak           $__internal_0_$__cuda_sm10x_tcgen05_guardrail_trap_col_being_dealloced_not_returned_by_alloc
        .type           $__internal_0_$__cuda_sm10x_tcgen05_guardrail_trap_col_being_dealloced_not_returned_by_alloc,@function
        .size           $__internal_0_$__cuda_sm10x_tcgen05_guardrail_trap_col_being_dealloced_not_returned_by_alloc,($__internal_1_$__cuda_sm10x_tcgen05_guardrail_trap_phase_invalid_during_alloc - $__internal_0_$__cuda_sm10x_tcgen05_guardrail_trap_col_being_dealloced_not_returned_by_alloc)
$__internal_0_$__cuda_sm10x_tcgen05_guardrail_trap_col_being_dealloced_not_returned_by_alloc:
[----:B------:R-:W-:Y:S05]  /*8550*/  BPT.TRAP 0x1 ;  /* 0x000000040000795c */ /* 0x000fea0000300000 */
[----:B------:R-:W-:-:S04]  /*8560*/  HFMA2 R3, -RZ, RZ, 0, 0 ;  /* 0x00000000ff037431 */ /* 0x000fc800000001ff */
[----:B------:R-:W-:Y:S05]  /*8570*/  RET.REL.NODEC R2 `(_ZN7cutlass13device_kernelINS_4gemm6kernel13GemmUniversalIN4cute5tupleIJiiiiEEENS1_10collective13CollectiveMmaINS1_35MainloopSm100TmaUmmaWarpSpecializedILi17ELi2ELi4ENS5_IJNS4_1CILi1EEENSA_ILi4EEESB_EEEEENS5_IJNSA_ILi128EEENSA_ILi64EEESG_EEENS_12float_e4m3_tENS5_IJlSB_lEEESI_SJ_NS4_8TiledMMAINS4_8MMA_AtomIJNS4_10MMA_TraitsINS4_19SM100_MMA_F8F6F4_SSEJSI_SI_fSF_SG_NS4_17integral_constantINS4_4UMMA5MajorELSQ_0EEESR_NSO_INSP_7ScaleInELSS_0EEEST_EEEEEENS4_6LayoutINS5_IJSB_SB_SB_EEENS5_IJNSA_ILi0EEESY_SY_EEEEENS5_IJNS4_10UnderscoreES11_S11_EEEEENS4_23SM90_TMA_LOAD_MULTICASTENS4_14ComposedLayoutINS4_7SwizzleILi2ELi4ELi3EEENS4_18smem_ptr_flag_bitsILi8EEENSW_INS5_IJNSA_ILi8EEESG_EEENS5_IJSG_SB_EEEEEEEvNS4_8identityENS4_13SM90_TMA_LOADES1E_vS1F_EENS_8epilogue10collective18CollectiveEpilogueINS1I_23Sm100TmaWarpSpecializedILi1ELi1ELi64ELb0ELb0EEEJSH_NS5_IJNSW_ISF_SB_EENSW_ISG_SB_EEEEESI_SJ_SI_SJ_NS1I_6fusion15FusionCallbacksIS1M_NS1Q_17LinearCombinationISI_fSI_fLNS_15FloatRoundStyleE2EEESH_S1P_JEEENS4_5SM1004TMEM4LOAD26SM100_TMEM_LOAD_32dp32b64xES1G_S1E_NS4_39AutoVectorizingCopyWithAssumedAlignmentILi128EEENS4_14SM90_TMA_STOREES1E_S21_S21_EEEvvEEEEvNT_6ParamsE) ;  /* 0xffffff7802a07950 */ /* 0x000fea0003c3ffff */
        .weak           $__internal_1_$__cuda_sm10x_tcgen05_guardrail_trap_phase_invalid_during_alloc
        .type           $__internal_1_$__cuda_sm10x_tcgen05_guardrail_trap_phase_invalid_during_alloc,@function
        .size           $__internal_1_$__cuda_sm10x_tcgen05_guardrail_trap_phase_invalid_during_alloc,($__internal_2_$__cuda_sm10x_tcgen05_guardrail_trap_unallocated_columns_being_dealloced - $__internal_1_$__cuda_sm10x_tcgen05_guardrail_trap_phase_invalid_during_alloc)
$__internal_1_$__cuda_sm10x_tcgen05_guardrail_trap_phase_invalid_during_alloc:
[----:B------:R-:W-:Y:S05]  /*8580*/  BPT.TRAP 0x1 ;  /* 0x000000040000795c */ /* 0x000fea0000300000 */
[----:B------:R-:W-:-:S04]  /*8590*/  MOV R5, 0x0 ;  /* 0x0000000000057802 */ /* 0x000fc80000000f00 */
[----:B------:R-:W-:Y:S05]  /*85a0*/  RET.REL.NODEC R4 `(_ZN7cutlass13device_kernelINS_4gemm6kernel13GemmUniversalIN4cute5tupleIJiiiiEEENS1_10collective13CollectiveMmaINS1_35MainloopSm100TmaUmmaWarpSpecializedILi17ELi2ELi4ENS5_IJNS4_1CILi1EEENSA_ILi4EEESB_EEEEENS5_IJNSA_ILi128EEENSA_ILi64EEESG_EEENS_12float_e4m3_tENS5_IJlSB_lEEESI_SJ_NS4_8TiledMMAINS4_8MMA_AtomIJNS4_10MMA_TraitsINS4_19SM100_MMA_F8F6F4_SSEJSI_SI_fSF_SG_NS4_17integral_constantINS4_4UMMA5MajorELSQ_0EEESR_NSO_INSP_7ScaleInELSS_0EEEST_EEEEEENS4_6LayoutINS5_IJSB_SB_SB_EEENS5_IJNSA_ILi0EEESY_SY_EEEEENS5_IJNS4_10UnderscoreES11_S11_EEEEENS4_23SM90_TMA_LOAD_MULTICASTENS4_14ComposedLayoutINS4_7SwizzleILi2ELi4ELi3EEENS4_18smem_ptr_flag_bitsILi8EEENSW_INS5_IJNSA_ILi8EEESG_EEENS5_IJSG_SB_EEEEEEEvNS4_8identityENS4_13SM90_TMA_LOADES1E_vS1F_EENS_8epilogue10collective18CollectiveEpilogueINS1I_23Sm100TmaWarpSpecializedILi1ELi1ELi64ELb0ELb0EEEJSH_NS5_IJNSW_ISF_SB_EENSW_ISG_SB_EEEEESI_SJ_SI_SJ_NS1I_6fusion15FusionCallbacksIS1M_NS1Q_17LinearCombinationISI_fSI_fLNS_15FloatRoundStyleE2EEESH_S1P_JEEENS4_5SM1004TMEM4LOAD26SM100_TMEM_LOAD_32dp32b64xES1G_S1E_NS4_39AutoVectorizingCopyWithAssumedAlignmentILi128EEENS4_14SM90_TMA_STOREES1E_S21_S21_EEEvvEEEEvNT_6ParamsE) ;  /* 0xffffff7804947950 */ /* 0x000fea0003c3ffff */
        .weak           $__internal_2_$__cuda_sm10x_tcgen05_guardrail_trap_unallocated_columns_being_dealloced
        .type           $__internal_2_$__cuda_sm10x_tcgen05_guardrail_trap_unallocated_columns_being_dealloced,@function
        .size           $__internal_2_$__cuda_sm10x_tcgen05_guardrail_trap_unallocated_columns_being_dealloced,(.L_x_175 - $__internal_2_$__cuda_sm10x_tcgen05_guardrail_trap_unallocated_columns_being_dealloced)
$__internal_2_$__cuda_sm10x_tcgen05_guardrail_trap_unallocated_columns_being_dealloced:
[----:B------:R-:W-:Y:S05]  /*85b0*/  BPT.TRAP 0x1 ;  /* 0x000000040000795c */ /* 0x000fea0000300000 */
[----:B------:R-:W-:-:S04]  /*85c0*/  HFMA2 R3, -RZ, RZ, 0, 0 ;  /* 0x00000000ff037431 */ /* 0x000fc800000001ff */
[----:B------:R-:W-:Y:S05]  /*85d0*/  RET.REL.NODEC R2 `(_ZN7cutlass13device_kernelINS_4gemm6kernel13GemmUniversalIN4cute5tupleIJiiiiEEENS1_10collective13CollectiveMmaINS1_35MainloopSm100TmaUmmaWarpSpecializedILi17ELi2ELi4ENS5_IJNS4_1CILi1EEENSA_ILi4EEESB_EEEEENS5_IJNSA_ILi128EEENSA_ILi64EEESG_EEENS_12float_e4m3_tENS5_IJlSB_lEEESI_SJ_NS4_8TiledMMAINS4_8MMA_AtomIJNS4_10MMA_TraitsINS4_19SM100_MMA_F8F6F4_SSEJSI_SI_fSF_SG_NS4_17integral_constantINS4_4UMMA5MajorELSQ_0EEESR_NSO_INSP_7ScaleInELSS_0EEEST_EEEEEENS4_6LayoutINS5_IJSB_SB_SB_EEENS5_IJNSA_ILi0EEESY_SY_EEEEENS5_IJNS4_10UnderscoreES11_S11_EEEEENS4_23SM90_TMA_LOAD_MULTICASTENS4_14ComposedLayoutINS4_7SwizzleILi2ELi4ELi3EEENS4_18smem_ptr_flag_bitsILi8EEENSW_INS5_IJNSA_ILi8EEESG_EEENS5_IJSG_SB_EEEEEEEvNS4_8identityENS4_13SM90_TMA_LOADES1E_vS1F_EENS_8epilogue10collective18CollectiveEpilogueINS1I_23Sm100TmaWarpSpecializedILi1ELi1ELi64ELb0ELb0EEEJSH_NS5_IJNSW_ISF_SB_EENSW_ISG_SB_EEEEESI_SJ_SI_SJ_NS1I_6fusion15FusionCallbacksIS1M_NS1Q_17LinearCombinationISI_fSI_fLNS_15FloatRoundStyleE2EEESH_S1P_JEEENS4_5SM1004TMEM4LOAD26SM100_TMEM_LOAD_32dp32b64xES1G_S1E_NS4_39AutoVectorizingCopyWithAssumedAlignmentILi128EEENS4_14SM90_TMA_STOREES1E_S21_S21_EEEvvEEEEvNT_6ParamsE) ;  /* 0xffffff7802887950 */ /* 0x000fea0003c3ffff */
.L_x_174:
[----:B------:R-:W-:-:S00]  /*85e0*/  BRA `(.L_x_174) ;  /* 0xfffffffc00fc7947 */ /* 0x000fc0000383ffff */
[----:B------:R-:W-:-:S00]  /*85f0*/  NOP ;  /* 0x0000000000007918 */ /* 0x000fc00000000000 */
        /* <DEDUP_REMOVED lines=8> */
.L_x_175:


//--------------------- .nv.global.init           --------------------------
	.section	.nv.global.init,"aw",@progbits
.nv.global.init:
	.type		$str$27,@object
	.size		$str$27,($str$28 - $str$27)
$str$27:
        /*0000*/ 	.byte	0x28, 0x61, 0x64, 0x64, 0x72, 0x65, 0x73, 0x73, 0x20, 0x26, 0x20, 0x6d, 0x61, 0x73, 0x6b, 0x29
        /*0010*/ 	.byte	0x20, 0x3d, 0x3d, 0x20, 0x30, 0x00
	.type		$str$28,@object
	.size		$str$28,($str$26 - $str$28)
$str$28:
        /*0016*/ 	.byte	0x2f, 0x74, 0x6d, 0x70, 0x2f, 0x63, 0x75, 0x74, 0x6c, 0x61, 0x73, 0x73, 0x5f, 0x73, 0x77, 0x65
        /*0026*/ 	.byte	0x65, 0x70, 0x5f, 0x73, 0x72, 0x63, 0x2f, 0x69, 0x6e, 0x63, 0x6c, 0x75, 0x64, 0x65, 0x2f, 0x63
        /*0036*/ 	.byte	0x75, 0x74, 0x65, 0x2f, 0x70, 0x6f, 0x69, 0x6e, 0x74, 0x65, 0x72, 0x5f, 0x66, 0x6c, 0x61, 0x67
        /*0046*/ 	.byte	0x67, 0x65, 0x64, 0x2e, 0x68, 0x70, 0x70, 0x00
	.type		$str$26,@object
	.size		$str$26,($str$25 - $str$26)
$str$26:
        /*004e*/ 	.byte	0x2f, 0x74, 0x6d, 0x70, 0x2f, 0x63, 0x75, 0x74, 0x6c, 0x61, 0x73, 0x73, 0x5f, 0x73, 0x77, 0x65
        /*005e*/ 	.byte	0x65, 0x70, 0x5f, 0x73, 0x72, 0x63, 0x2f, 0x69, 0x6e, 0x63, 0x6c, 0x75, 0x64, 0x65, 0x2f, 0x63
        /*006e*/ 	.byte	0x75, 0x74, 0x65, 0x2f, 0x61, 0x74, 0x6f, 0x6d, 0x2f, 0x63, 0x6f, 0x70, 0x79, 0x5f, 0x74, 0x72
        /*007e*/ 	.byte	0x61, 0x69, 0x74, 0x73, 0x5f, 0x73, 0x6d, 0x31, 0x30, 0x30, 0x2e, 0x68, 0x70, 0x70, 0x00
	.type		$str$25,@object
	.size		$str$25,(__unnamed_1 - $str$25)
$str$25:
        /*008d*/ 	.byte	0x28, 0x28, 0x75, 0x69, 0x6e, 0x74, 0x33, 0x32, 0x5f, 0x74, 0x28, 0x74, 0x68, 0x72, 0x65, 0x61
        /*009d*/ 	.byte	0x64, 0x49, 0x64, 0x78, 0x2e, 0x78, 0x29, 0x20, 0x2f, 0x20, 0x33, 0x32, 0x29, 0x20, 0x25, 0x20
        /*00ad*/ 	.byte	0x34, 0x29, 0x20, 0x3d, 0x3d, 0x20, 0x28, 0x28, 0x28, 0x74, 0x6d, 0x65, 0x6d, 0x5f, 0x61, 0x64
        /*00bd*/ 	.byte	0x64, 0x72, 0x20, 0x3e, 0x3e, 0x20, 0x31, 0x36, 0x29, 0x20, 0x2f, 0x20, 0x33, 0x32, 0x29, 0x20
        /*00cd*/ 	.byte	0x25, 0x20, 0x34, 0x29, 0x00
	.type		__unnamed_1,@object
	.size		__unnamed_1,(__unnamed_2 - __unnamed_1)
__unnamed_1:
        /*00d2*/ 	.byte	0x61, 0x75, 0x74, 0x6f, 0x20, 0x63, 0x75, 0x74, 0x65, 0x3a, 0x3a, 0x61, 0x73, 0x5f, 0x70, 0x6f
        /* <DEDUP_REMOVED lines=24> */
        /*0262*/ 	.byte	0x43, 0x3c, 0x38, 0x31, 0x39, 0x32, 0x3e, 0x3e, 0x3e, 0x3e, 0x5d, 0x00
	.type		__unnamed_2,@object
	.size		__unnamed_2,(.L_2 - __unnamed_2)
__unnamed_2:
        /* <DEDUP_REMOVED lines=42> */
        /*050e*/ 	.byte	0x3e, 0x3e, 0x3e, 0x3e, 0x5d, 0x00
.L_2:


//--------------------- .nv.shared._ZN7cutlass13device_kernelINS_4gemm6kernel13GemmUniversalIN4cute5tupleIJiiiiEEENS1_10collective13CollectiveMmaINS1_35MainloopSm100TmaUmmaWarpSpecializedILi17ELi2ELi4ENS5_IJNS4_1CILi1EEENSA_ILi4EEESB_EEEEENS5_IJNSA_ILi128EEENSA_ILi64EEESG_EEENS_12float_e4m3_tENS5_IJlSB_lEEESI_SJ_NS4_8TiledMMAINS4_8MMA_AtomIJNS4_10MMA_TraitsINS4_19SM100_MMA_F8F6F4_SSEJSI_SI_fSF_SG_NS4_17integral_constantINS4_4UMMA5MajorELSQ_0EEESR_NSO_INSP_7ScaleInELSS_0EEEST_EEEEEENS4_6LayoutINS5_IJSB_SB_SB_EEENS5_IJNSA_ILi0EEESY_SY_EEEEENS5_IJNS4_10UnderscoreES11_S11_EEEEENS4_23SM90_TMA_LOAD_MULTICASTENS4_14ComposedLayoutINS4_7SwizzleILi2ELi4ELi3EEENS4_18smem_ptr_flag_bitsILi8EEENSW_INS5_IJNSA_ILi8EEESG_EEENS5_IJSG_SB_EEEEEEEvNS4_8identityENS4_13SM90_TMA_LOADES1E_vS1F_EENS_8epilogue10collective18CollectiveEpilogueINS1I_23Sm100TmaWarpSpecializedILi1ELi1ELi64ELb0ELb0EEEJSH_NS5_IJNSW_ISF_SB_EENSW_ISG_SB_EEEEESI_SJ_SI_SJ_NS1I_6fusion15FusionCallbacksIS1M_NS1Q_17LinearCombinationISI_fSI_fLNS_15FloatRoundStyleE2EEESH_S1P_JEEENS4_5SM1004TMEM4LOAD26SM100_TMEM_LOAD_32dp32b64xES1G_S1E_NS4_39AutoVectorizingCopyWithAssumedAlignmentILi128EEENS4_14SM90_TMA_STOREES1E_S21_S21_EEEvvEEEEvNT_6ParamsE --------------------------
	.section	.nv.shared._ZN7cutlass13device_kernelINS_4gemm6kernel13GemmUniversalIN4cute5tupleIJiiiiEEENS1_10collective13CollectiveMmaINS1_35MainloopSm100TmaUmmaWarpSpecializedILi17ELi2ELi4ENS5_IJNS4_1CILi1EEENSA_ILi4EEESB_EEEEENS5_IJNSA_ILi128EEENSA_ILi64EEESG_EEENS_12float_e4m3_tENS5_IJlSB_lEEESI_SJ_NS4_8TiledMMAINS4_8MMA_AtomIJNS4_10MMA_TraitsINS4_19SM100_MMA_F8F6F4_SSEJSI_SI_fSF_SG_NS4_17integral_constantINS4_4UMMA5MajorELSQ_0EEESR_NSO_INSP_7ScaleInELSS_0EEEST_EEEEEENS4_6LayoutINS5_IJSB_SB_SB_EEENS5_IJNSA_ILi0EEESY_SY_EEEEENS5_IJNS4_10UnderscoreES11_S11_EEEEENS4_23SM90_TMA_LOAD_MULTICASTENS4_14ComposedLayoutINS4_7SwizzleILi2ELi4ELi3EEENS4_18smem_ptr_flag_bitsILi8EEENSW_INS5_IJNSA_ILi8EEESG_EEENS5_IJSG_SB_EEEEEEEvNS4_8identityENS4_13SM90_TMA_LOADES1E_vS1F_EENS_8epilogue10collective18CollectiveEpilogueINS1I_23Sm100TmaWarpSpecializedILi1ELi1ELi64ELb0ELb0EEEJSH_NS5_IJNSW_ISF_SB_EENSW_ISG_SB_EEEEESI_SJ_SI_SJ_NS1I_6fusion15FusionCallbacksIS1M_NS1Q_17LinearCombinationISI_fSI_fLNS_15FloatRoundStyleE2EEESH_S1P_JEEENS4_5SM1004TMEM4LOAD26SM100_TMEM_LOAD_32dp32b64xES1G_S1E_NS4_39AutoVectorizingCopyWithAssumedAlignmentILi128EEENS4_14SM90_TMA_STOREES1E_S21_S21_EEEvvEEEEvNT_6ParamsE,"aw",@nobits
	.sectionflags	@""
	.align	16
	.zero		1024


//--------------------- .nv.shared.reserved.0     --------------------------
	.section	.nv.shared.reserved.0,"aw",@nobits
	.weak		__nv_reservedSMEM_offset_0_alias
	.size		__nv_reservedSMEM_offset_0_alias, 0, 64
	.other		__nv_reservedSMEM_offset_0_alias,@"STO_CUDA_RESERVED_SHARED STV_DEFAULT"
__nv_reservedSMEM_offset_0_alias:
	.zero		0
.nv.shared.reserved.0:
	.zero		64
	.weak		__nv_reservedSMEM_tcgen05_partition
	.type		__nv_reservedSMEM_tcgen05_partition,@object
	.size		__nv_reservedSMEM_tcgen05_partition,(.L_0 - __nv_reservedSMEM_tcgen05_partition)
__nv_reservedSMEM_tcgen05_partition:
	.zero		32
.L_0:


//--------------------- .nv.global                --------------------------
	.section	.nv.global,"aw",@nobits
.nv.global:
	.type		_ZN40_INTERNAL_ce2e2964_4_k_cu_c1dc5f56_332694cute1_E,@object
	.size		_ZN40_INTERNAL_ce2e2964_4_k_cu_c1dc5f56_332694cute1_E,(_ZN40_INTERNAL_ce2e2964_4_k_cu_c1dc5f56_332694cuda3std3__45__cpo6cbeginE - _ZN40_INTERNAL_ce2e2964_4_k_cu_c1dc5f56_332694cute1_E)
_ZN40_INTERNAL_ce2e2964_4_k_cu_c1dc5f56_332694cute1_E:
	.zero		1
	.type		_ZN40_INTERNAL_ce2e2964_4_k_cu_c1dc5f56_332694cuda3std3__45__cpo6cbeginE,@object
	.size		_ZN40_INTERNAL_ce2e2964_4_k_cu_c1dc5f56_332694cuda3std3__45__cpo6cbeginE,(_ZN40_INTERNAL_ce2e2964_4_k_cu_c1dc5f56_332694cuda3std3__48in_placeE - _ZN40_INTERNAL_ce2e2964_4_k_cu_c1dc5f56_332694cuda3std3__45__cpo6cbeginE)
_ZN40_INTERNAL_ce2e2964_4_k_cu_c1dc5f56_332694cuda3std3__45__cpo6cbeginE:
	.zero		1
	.type		_ZN40_INTERNAL_ce2e2964_4_k_cu_c1dc5f56_332694cuda3std3__48in_placeE,@object
	.size		_ZN40_INTERNAL_ce2e2964_4_k_cu_c1dc5f56_332694cuda3std3__48in_placeE,(_ZN40_INTERNAL_ce2e2964_4_k_cu_c1dc5f56_332694cuda3std6ranges3__45__cpo9iter_moveE - _ZN40_INTERNAL_ce2e2964_4_k_cu_c1dc5f56_332694cuda3std3__48in_placeE)
_ZN40_INTERNAL_ce2e2964_4_k_cu_c1dc5f56_332694cuda3std3__48in_placeE:
	.zero		1
	.type		_ZN40_INTERNAL_ce2e2964_4_k_cu_c1dc5f56_332694cuda3std6ranges3__45__cpo9iter_moveE,@object
	.size		_ZN40_INTERNAL_ce2e2964_4_k_cu_c1dc5f56_332694cuda3std6ranges3__45__cpo9iter_moveE,(_ZN40_INTERNAL_ce2e2964_4_k_cu_c1dc5f56_332694cuda3std3__45__cpo5beginE - _ZN40_INTERNAL_ce2e2964_4_k_cu_c1dc5f56_332694cuda3std6ranges3__45__cpo9iter_moveE)
_ZN40_INTERNAL_ce2e2964_4_k_cu_c1dc5f56_332694cuda3std6ranges3__45__cpo9iter_moveE:
	.zero		1
	.type		_ZN40_INTERNAL_ce2e2964_4_k_cu_c1dc5f56_332694cuda3std3__45__cpo5beginE,@object
	.size		_ZN40_INTERNAL_ce2e2964_4_k_cu_c1dc5f56_332694cuda3std3__45__cpo5beginE,(_ZN40_INTERNAL_ce2e2964_4_k_cu_c1dc5f56_332694cuda3std3__442_GLOBAL__N__ce2e2964_4_k_cu_c1dc5f56_332696ignoreE - _ZN40_INTERNAL_ce2e2964_4_k_cu_c1dc5f56_332694cuda3std3__45__cpo5beginE)
_ZN40_INTERNAL_ce2e2964_4_k_cu_c1dc5f56_332694cuda3std3__45__cpo5beginE:
	.zero		1
	.type		_ZN40_INTERNAL_ce2e2964_4_k_cu_c1dc5f56_332694cuda3std3__442_GLOBAL__N__ce2e2964_4_k_cu_c1dc5f56_332696ignoreE,@object
	.size		_ZN40_INTERNAL_ce2e2964_4_k_cu_c1dc5f56_332694cuda3std3__442_GLOBAL__N__ce2e2964_4_k_cu_c1dc5f56_332696ignoreE,(_ZN40_INTERNAL_ce2e2964_4_k_cu_c1dc5f56_332694cute7productE - _ZN40_INTERNAL_ce2e2964_4_k_cu_c1dc5f56_332694cuda3std3__442_GLOBAL__N__ce2e2964_4_k_cu_c1dc5f56_332696ignoreE)
_ZN40_INTERNAL_ce2e2964_4_k_cu_c1dc5f56_332694cuda3std3__442_GLOBAL__N__ce2e2964_4_k_cu_c1dc5f56_332696ignoreE:
	.zero		1
	.type		_ZN40_INTERNAL_ce2e2964_4_k_cu_c1dc5f56_332694cute7productE,@object
	.size		_ZN40_INTERNAL_ce2e2964_4_k_cu_c1dc5f56_332694cute7productE,(_ZN40_INTERNAL_ce2e2964_4_k_cu_c1dc5f56_332694cuda3std3__45__cpo3endE - _ZN40_INTERNAL_ce2e2964_4_k_cu_c1dc5f56_332694cute7productE)
_ZN40_INTERNAL_ce2e2964_4_k_cu_c1dc5f56_332694cute7productE:
	.zero		1
	.type		_ZN40_INTERNAL_ce2e2964_4_k_cu_c1dc5f56_332694cuda3std3__45__cpo3endE,@object
	.size		_ZN40_INTERNAL_ce2e2964_4_k_cu_c1dc5f56_332694cuda3std3__45__cpo3endE,(_ZN40_INTERNAL_ce2e2964_4_k_cu_c1dc5f56_332694cuda3std3__419piecewise_constructE - _ZN40_INTERNAL_ce2e2964_4_k_cu_c1dc5f56_332694cuda3std3__45__cpo3endE)
_ZN40_INTERNAL_ce2e2964_4_k_cu_c1dc5f56_332694cuda3std3__45__cpo3endE:
	.zero		1
	.type		_ZN40_INTERNAL_ce2e2964_4_k_cu_c1dc5f56_332694cuda3std3__419piecewise_constructE,@object
	.size		_ZN40_INTERNAL_ce2e2964_4_k_cu_c1dc5f56_332694cuda3std3__419piecewise_constructE,(_ZN40_INTERNAL_ce2e2964_4_k_cu_c1dc5f56_332694cuda3std3__45__cpo4cendE - _ZN40_INTERNAL_ce2e2964_4_k_cu_c1dc5f56_332694cuda3std3__419piecewise_constructE)
_ZN40_INTERNAL_ce2e2964_4_k_cu_c1dc5f56_332694cuda3std3__419piecewise_constructE:
	.zero		1
	.type		_ZN40_INTERNAL_ce2e2964_4_k_cu_c1dc5f56_332694cuda3std3__45__cpo4cendE,@object
	.size		_ZN40_INTERNAL_ce2e2964_4_k_cu_c1dc5f56_332694cuda3std3__45__cpo4cendE,(_ZN40_INTERNAL_ce2e2964_4_k_cu_c1dc5f56_332694cuda3std6ranges3__45__cpo4swapE - _ZN40_INTERNAL_ce2e2964_4_k_cu_c1dc5f56_332694cuda3std3__45__cpo4cendE)
_ZN40_INTERNAL_ce2e2964_4_k_cu_c1dc5f56_332694cuda3std3__45__cpo4cendE:
	.zero		1
	.type		_ZN40_INTERNAL_ce2e2964_4_k_cu_c1dc5f56_332694cuda3std6ranges3__45__cpo4swapE,@object
	.size		_ZN40_INTERNAL_ce2e2964_4_k_cu_c1dc5f56_332694cuda3std6ranges3__45__cpo4swapE,(.L_10 - _ZN40_INTERNAL_ce2e2964_4_k_cu_c1dc5f56_332694cuda3std6ranges3__45__cpo4swapE)
_ZN40_INTERNAL_ce2e2964_4_k_cu_c1dc5f56_332694cuda3std6ranges3__45__cpo4swapE:
	.zero		1
.L_10:


//--------------------- .nv.constant0._ZN7cutlass13device_kernelINS_4gemm6kernel13GemmUniversalIN4cute5tupleIJiiiiEEENS1_10collective13CollectiveMmaINS1_35MainloopSm100TmaUmmaWarpSpecializedILi17ELi2ELi4ENS5_IJNS4_1CILi1EEENSA_ILi4EEESB_EEEEENS5_IJNSA_ILi128EEENSA_ILi64EEESG_EEENS_12float_e4m3_tENS5_IJlSB_lEEESI_SJ_NS4_8TiledMMAINS4_8MMA_AtomIJNS4_10MMA_TraitsINS4_19SM100_MMA_F8F6F4_SSEJSI_SI_fSF_SG_NS4_17integral_constantINS4_4UMMA5MajorELSQ_0EEESR_NSO_INSP_7ScaleInELSS_0EEEST_EEEEEENS4_6LayoutINS5_IJSB_SB_SB_EEENS5_IJNSA_ILi0EEESY_SY_EEEEENS5_IJNS4_10UnderscoreES11_S11_EEEEENS4_23SM90_TMA_LOAD_MULTICASTENS4_14ComposedLayoutINS4_7SwizzleILi2ELi4ELi3EEENS4_18smem_ptr_flag_bitsILi8EEENSW_INS5_IJNSA_ILi8EEESG_EEENS5_IJSG_SB_EEEEEEEvNS4_8identityENS4_13SM90_TMA_LOADES1E_vS1F_EENS_8epilogue10collective18CollectiveEpilogueINS1I_23Sm100TmaWarpSpecializedILi1ELi1ELi64ELb0ELb0EEEJSH_NS5_IJNSW_ISF_SB_EENSW_ISG_SB_EEEEESI_SJ_SI_SJ_NS1I_6fusion15FusionCallbacksIS1M_NS1Q_17LinearCombinationISI_fSI_fLNS_15FloatRoundStyleE2EEESH_S1P_JEEENS4_5SM1004TMEM4LOAD26SM100_TMEM_LOAD_32dp32b64xES1G_S1E_NS4_39AutoVectorizingCopyWithAssumedAlignmentILi128EEENS4_14SM90_TMA_STOREES1E_S21_S21_EEEvvEEEEvNT_6ParamsE --------------------------
	.section	.nv.constant0._ZN7cutlass13device_kernelINS_4gemm6kernel13GemmUniversalIN4cute5tupleIJiiiiEEENS1_10collective13CollectiveMmaINS1_35MainloopSm100TmaUmmaWarpSpecializedILi17ELi2ELi4ENS5_IJNS4_1CILi1EEENSA_ILi4EEESB_EEEEENS5_IJNSA_ILi128EEENSA_ILi64EEESG_EEENS_12float_e4m3_tENS5_IJlSB_lEEESI_SJ_NS4_8TiledMMAINS4_8MMA_AtomIJNS4_10MMA_TraitsINS4_19SM100_MMA_F8F6F4_SSEJSI_SI_fSF_SG_NS4_17integral_constantINS4_4UMMA5MajorELSQ_0EEESR_NSO_INSP_7ScaleInELSS_0EEEST_EEEEEENS4_6LayoutINS5_IJSB_SB_SB_EEENS5_IJNSA_ILi0EEESY_SY_EEEEENS5_IJNS4_10UnderscoreES11_S11_EEEEENS4_23SM90_TMA_LOAD_MULTICASTENS4_14ComposedLayoutINS4_7SwizzleILi2ELi4ELi3EEENS4_18smem_ptr_flag_bitsILi8EEENSW_INS5_IJNSA_ILi8EEESG_EEENS5_IJSG_SB_EEEEEEEvNS4_8identityENS4_13SM90_TMA_LOADES1E_vS1F_EENS_8epilogue10collective18CollectiveEpilogueINS1I_23Sm100TmaWarpSpecializedILi1ELi1ELi64ELb0ELb0EEEJSH_NS5_IJNSW_ISF_SB_EENSW_ISG_SB_EEEEESI_SJ_SI_SJ_NS1I_6fusion15FusionCallbacksIS1M_NS1Q_17LinearCombinationISI_fSI_fLNS_15FloatRoundStyleE2EEESH_S1P_JEEENS4_5SM1004TMEM4LOAD26SM100_TMEM_LOAD_32dp32b64xES1G_S1E_NS4_39AutoVectorizingCopyWithAssumedAlignmentILi128EEENS4_14SM90_TMA_STOREES1E_S21_S21_EEEvvEEEEvNT_6ParamsE,"a",@progbits
	.sectionflags	@""
	.align	4
.nv.constant0._ZN7cutlass13device_kernelINS_4gemm6kernel13GemmUniversalIN4cute5tupleIJiiiiEEENS1_10collective13CollectiveMmaINS1_35MainloopSm100TmaUmmaWarpSpecializedILi17ELi2ELi4ENS5_IJNS4_1CILi1EEENSA_ILi4EEESB_EEEEENS5_IJNSA_ILi128EEENSA_ILi64EEESG_EEENS_12float_e4m3_tENS5_IJlSB_lEEESI_SJ_NS4_8TiledMMAINS4_8MMA_AtomIJNS4_10MMA_TraitsINS4_19SM100_MMA_F8F6F4_SSEJSI_SI_fSF_SG_NS4_17integral_constantINS4_4UMMA5MajorELSQ_0EEESR_NSO_INSP_7ScaleInELSS_0EEEST_EEEEEENS4_6LayoutINS5_IJSB_SB_SB_EEENS5_IJNSA_ILi0EEESY_SY_EEEEENS5_IJNS4_10UnderscoreES11_S11_EEEEENS4_23SM90_TMA_LOAD_MULTICASTENS4_14ComposedLayoutINS4_7SwizzleILi2ELi4ELi3EEENS4_18smem_ptr_flag_bitsILi8EEENSW_INS5_IJNSA_ILi8EEESG_EEENS5_IJSG_SB_EEEEEEEvNS4_8identityENS4_13SM90_TMA_LOADES1E_vS1F_EENS_8epilogue10collective18CollectiveEpilogueINS1I_23Sm100TmaWarpSpecializedILi1ELi1ELi64ELb0ELb0EEEJSH_NS5_IJNSW_ISF_SB_EENSW_ISG_SB_EEEEESI_SJ_SI_SJ_NS1I_6fusion15FusionCallbacksIS1M_NS1Q_17LinearCombinationISI_fSI_fLNS_15FloatRoundStyleE2EEESH_S1P_JEEENS4_5SM1004TMEM4LOAD26SM100_TMEM_LOAD_32dp32b64xES1G_S1E_NS4_39AutoVectorizingCopyWithAssumedAlignmentILi128EEENS4_14SM90_TMA_STOREES1E_S21_S21_EEEvvEEEEvNT_6ParamsE:
	.zero		2944


//--------------------- SYMBOLS --------------------------

	.type		.nv.reservedSmem.offset0,@object
	.size		.nv.reservedSmem.offset0,0x4
	.type		.nv.reservedSmem.cap,@object
	.size		.nv.reservedSmem.cap,0x4
	.type		__assertfail,@function
